// auto-generated by cutlass_sweep.gemm — config: {"arch": "sm_90", "cluster_m": 1, "cluster_n": 1, "dtype": "fp16", "dtype_b": "fp16", "layout": "nt", "stages": 0, "tile_k": 64, "tile_m": 64, "tile_n": 16}
#include "cutlass/cutlass.h"
#include "cutlass/gemm/collective/collective_builder.hpp"
#include "cutlass/gemm/device/gemm_universal_adapter.h"
#include "cutlass/gemm/kernel/gemm_universal.hpp"
#include "cutlass/epilogue/collective/collective_builder.hpp"

using ElemA = cutlass::half_t;
using ElemB = cutlass::half_t;
using ElemCD = cutlass::half_t;
using Acc  = float;
using TileShape    = cute::Shape<cute::_64, cute::_16, cute::_64>;
using ClusterShape = cute::Shape<cute::_1, cute::_1, cute::_1>;

using CollectiveEpilogue = typename cutlass::epilogue::collective::CollectiveBuilder<
    cutlass::arch::Sm90, cutlass::arch::OpClassTensorOp,
    TileShape, ClusterShape,
    cutlass::epilogue::collective::EpilogueTileAuto,
    Acc, Acc,
    ElemCD, cutlass::layout::RowMajor, 128 / cutlass::sizeof_bits<ElemCD>::value,
    ElemCD, cutlass::layout::RowMajor, 128 / cutlass::sizeof_bits<ElemCD>::value,
    cutlass::epilogue::collective::EpilogueScheduleAuto
  >::CollectiveOp;

using CollectiveMainloop = typename cutlass::gemm::collective::CollectiveBuilder<
    cutlass::arch::Sm90, cutlass::arch::OpClassTensorOp,
    ElemA, cutlass::layout::RowMajor, 128 / cutlass::sizeof_bits<ElemA>::value,
    ElemB, cutlass::layout::ColumnMajor, 128 / cutlass::sizeof_bits<ElemB>::value,
    Acc,
    TileShape, ClusterShape,
    cutlass::gemm::collective::StageCountAutoCarveout<static_cast<int>(sizeof(typename CollectiveEpilogue::SharedStorage))>,
    cutlass::gemm::collective::KernelScheduleAuto
  >::CollectiveOp;

using GemmKernel = cutlass::gemm::kernel::GemmUniversal<
    cute::Shape<int,int,int,int>,
    CollectiveMainloop,
    CollectiveEpilogue
>;
using Gemm = cutlass::gemm::device::GemmUniversalAdapter<GemmKernel>;

// Force the device kernel symbol into the cubin without needing a host main.
auto* _anchor = &cutlass::device_kernel<GemmKernel>;


// ===== COMPILED SASS (sm_90a) =====

	.target	sm_90a

	.elftype	@"ET_EXEC"


//--------------------- .note.nv.tkinfo           --------------------------
	.section	.note.nv.tkinfo,"",@"SHT_NOTE"
	.sectionflags	@"SHF_NOTE_NV_TKINFO"
	.tkinfo
        /*0018*/ 	.word	0x00000002
        /*0030*/ 	.string	""
        /*0030*/ 	.string	"ptxas"
        /*0030*/ 	.string	"Cuda compilation tools, release 13.0, V13.0.88"
        /*0030*/ 	.string	"Build cuda_13.0.r13.0/compiler.36424714_0"
        /*0030*/ 	.string	"-arch sm_90a -m 64 "



//--------------------- .note.nv.cuinfo           --------------------------
	.section	.note.nv.cuinfo,"",@"SHT_NOTE"
	.sectionflags	@"SHF_NOTE_NV_CUINFO"
        /*0018*/ 	.short	0x0002
        /*001a*/ 	.short	0x005a
        /*001c*/ 	.short	0x0082
	.zero		2


//--------------------- .nv.info                  --------------------------
	.section	.nv.info,"",@"SHT_CUDA_INFO"
	.align	4


	//----- nvinfo : EIATTR_REGCOUNT
	.align		4
        /*0000*/ 	.byte	0x04, 0x2f
        /*0002*/ 	.short	(.L_15 - .L_14)
	.align		4
.L_14:
        /*0004*/ 	.word	index@(_ZN7cutlass13device_kernelINS_4gemm6kernel13GemmUniversalIN4cute5tupleIJiiiiEEENS1_10collective13CollectiveMmaINS1_34MainloopSm90TmaGmmaWarpSpecializedILi22ENS5_IJNS4_1CILi1EEESB_SB_EEENS1_32KernelTmaWarpSpecializedPingpongEEENS5_IJNSA_ILi64EEENSA_ILi16EEESF_EEENS_6half_tENS5_IJlSB_lEEESI_SJ_NS4_8TiledMMAINS4_8MMA_AtomIJNS4_4SM904GMMA25MMA_64x16x16_F32F16F16_SSILNSN_5MajorE0ELSP_0ELNSN_7ScaleInE1ELSQ_1EEEEEENS4_6LayoutISC_NS5_IJNSA_ILi0EEESU_SU_EEEEENS5_IJNS4_10UnderscoreESX_SX_EEEEENS4_13SM90_TMA_LOADENS4_14ComposedLayoutINS4_7SwizzleILi3ELi4ELi3EEENS4_18smem_ptr_flag_bitsILi16EEENST_INS5_IJNSA_ILi8EEESF_EEENS5_IJSF_SB_EEEEEEEvNS4_8identityES10_S1A_vS1B_EENS_8epilogue10collective6detail29Sm90TmaWarpSpecializedAdapterINS1E_15DefaultEpilogueISI_SJ_SJ_NS1D_6thread17LinearCombinationISI_Li1EffLNS1I_9ScaleType4KindE0ELNS_15FloatRoundStyleE2ESI_EENS1_15EpilogueDefaultEEEEEvvEEEEvNT_6ParamsE)
        /*0008*/ 	.word	0x000000a8


	//----- nvinfo : EIATTR_FRAME_SIZE
	.align		4
.L_15:
        /*000c*/ 	.byte	0x04, 0x11
        /*000e*/ 	.short	(.L_17 - .L_16)
	.align		4
.L_16:
        /*0010*/ 	.word	index@(_ZN7cutlass13device_kernelINS_4gemm6kernel13GemmUniversalIN4cute5tupleIJiiiiEEENS1_10collective13CollectiveMmaINS1_34MainloopSm90TmaGmmaWarpSpecializedILi22ENS5_IJNS4_1CILi1EEESB_SB_EEENS1_32KernelTmaWarpSpecializedPingpongEEENS5_IJNSA_ILi64EEENSA_ILi16EEESF_EEENS_6half_tENS5_IJlSB_lEEESI_SJ_NS4_8TiledMMAINS4_8MMA_AtomIJNS4_4SM904GMMA25MMA_64x16x16_F32F16F16_SSILNSN_5MajorE0ELSP_0ELNSN_7ScaleInE1ELSQ_1EEEEEENS4_6LayoutISC_NS5_IJNSA_ILi0EEESU_SU_EEEEENS5_IJNS4_10UnderscoreESX_SX_EEEEENS4_13SM90_TMA_LOADENS4_14ComposedLayoutINS4_7SwizzleILi3ELi4ELi3EEENS4_18smem_ptr_flag_bitsILi16EEENST_INS5_IJNSA_ILi8EEESF_EEENS5_IJSF_SB_EEEEEEEvNS4_8identityES10_S1A_vS1B_EENS_8epilogue10collective6detail29Sm90TmaWarpSpecializedAdapterINS1E_15DefaultEpilogueISI_SJ_SJ_NS1D_6thread17LinearCombinationISI_Li1EffLNS1I_9ScaleType4KindE0ELNS_15FloatRoundStyleE2ESI_EENS1_15EpilogueDefaultEEEEEvvEEEEvNT_6ParamsE)
        /*0014*/ 	.word	0x00000000


	//----- nvinfo : EIATTR_MIN_STACK_SIZE
	.align		4
.L_17:
        /*0018*/ 	.byte	0x04, 0x12
        /*001a*/ 	.short	(.L_19 - .L_18)
	.align		4
.L_18:
        /*001c*/ 	.word	index@(_ZN7cutlass13device_kernelINS_4gemm6kernel13GemmUniversalIN4cute5tupleIJiiiiEEENS1_10collective13CollectiveMmaINS1_34MainloopSm90TmaGmmaWarpSpecializedILi22ENS5_IJNS4_1CILi1EEESB_SB_EEENS1_32KernelTmaWarpSpecializedPingpongEEENS5_IJNSA_ILi64EEENSA_ILi16EEESF_EEENS_6half_tENS5_IJlSB_lEEESI_SJ_NS4_8TiledMMAINS4_8MMA_AtomIJNS4_4SM904GMMA25MMA_64x16x16_F32F16F16_SSILNSN_5MajorE0ELSP_0ELNSN_7ScaleInE1ELSQ_1EEEEEENS4_6LayoutISC_NS5_IJNSA_ILi0EEESU_SU_EEEEENS5_IJNS4_10UnderscoreESX_SX_EEEEENS4_13SM90_TMA_LOADENS4_14ComposedLayoutINS4_7SwizzleILi3ELi4ELi3EEENS4_18smem_ptr_flag_bitsILi16EEENST_INS5_IJNSA_ILi8EEESF_EEENS5_IJSF_SB_EEEEEEEvNS4_8identityES10_S1A_vS1B_EENS_8epilogue10collective6detail29Sm90TmaWarpSpecializedAdapterINS1E_15DefaultEpilogueISI_SJ_SJ_NS1D_6thread17LinearCombinationISI_Li1EffLNS1I_9ScaleType4KindE0ELNS_15FloatRoundStyleE2ESI_EENS1_15EpilogueDefaultEEEEEvvEEEEvNT_6ParamsE)
        /*0020*/ 	.word	0x00000000
.L_19:


//--------------------- .nv.compat                --------------------------
	.section	.nv.compat,"",@"SHT_CUDA_COMPAT_INFO"
	.align	4
        /*0000*/ 	.byte	0x02, 0x09, 0x01, 0x00, 0x02, 0x02, 0x04, 0x00, 0x02, 0x05, 0x05, 0x00, 0x03, 0x07, 0x01, 0x01
        /*0010*/ 	.byte	0x02, 0x03, 0x01, 0x00, 0x02, 0x06, 0x01, 0x00, 0x04, 0x0b, 0x08, 0x00, 0x00, 0x00, 0x00, 0x00
        /*0020*/ 	.byte	0x00, 0x00, 0x00, 0x00


//--------------------- .nv.info._ZN7cutlass13device_kernelINS_4gemm6kernel13GemmUniversalIN4cute5tupleIJiiiiEEENS1_10collective13CollectiveMmaINS1_34MainloopSm90TmaGmmaWarpSpecializedILi22ENS5_IJNS4_1CILi1EEESB_SB_EEENS1_32KernelTmaWarpSpecializedPingpongEEENS5_IJNSA_ILi64EEENSA_ILi16EEESF_EEENS_6half_tENS5_IJlSB_lEEESI_SJ_NS4_8TiledMMAINS4_8MMA_AtomIJNS4_4SM904GMMA25MMA_64x16x16_F32F16F16_SSILNSN_5MajorE0ELSP_0ELNSN_7ScaleInE1ELSQ_1EEEEEENS4_6LayoutISC_NS5_IJNSA_ILi0EEESU_SU_EEEEENS5_IJNS4_10UnderscoreESX_SX_EEEEENS4_13SM90_TMA_LOADENS4_14ComposedLayoutINS4_7SwizzleILi3ELi4ELi3EEENS4_18smem_ptr_flag_bitsILi16EEENST_INS5_IJNSA_ILi8EEESF_EEENS5_IJSF_SB_EEEEEEEvNS4_8identityES10_S1A_vS1B_EENS_8epilogue10collective6detail29Sm90TmaWarpSpecializedAdapterINS1E_15DefaultEpilogueISI_SJ_SJ_NS1D_6thread17LinearCombinationISI_Li1EffLNS1I_9ScaleType4KindE0ELNS_15FloatRoundStyleE2ESI_EENS1_15EpilogueDefaultEEEEEvvEEEEvNT_6ParamsE --------------------------
	.section	.nv.info._ZN7cutlass13device_kernelINS_4gemm6kernel13GemmUniversalIN4cute5tupleIJiiiiEEENS1_10collective13CollectiveMmaINS1_34MainloopSm90TmaGmmaWarpSpecializedILi22ENS5_IJNS4_1CILi1EEESB_SB_EEENS1_32KernelTmaWarpSpecializedPingpongEEENS5_IJNSA_ILi64EEENSA_ILi16EEESF_EEENS_6half_tENS5_IJlSB_lEEESI_SJ_NS4_8TiledMMAINS4_8MMA_AtomIJNS4_4SM904GMMA25MMA_64x16x16_F32F16F16_SSILNSN_5MajorE0ELSP_0ELNSN_7ScaleInE1ELSQ_1EEEEEENS4_6LayoutISC_NS5_IJNSA_ILi0EEESU_SU_EEEEENS5_IJNS4_10UnderscoreESX_SX_EEEEENS4_13SM90_TMA_LOADENS4_14ComposedLayoutINS4_7SwizzleILi3ELi4ELi3EEENS4_18smem_ptr_flag_bitsILi16EEENST_INS5_IJNSA_ILi8EEESF_EEENS5_IJSF_SB_EEEEEEEvNS4_8identityES10_S1A_vS1B_EENS_8epilogue10collective6detail29Sm90TmaWarpSpecializedAdapterINS1E_15DefaultEpilogueISI_SJ_SJ_NS1D_6thread17LinearCombinationISI_Li1EffLNS1I_9ScaleType4KindE0ELNS_15FloatRoundStyleE2ESI_EENS1_15EpilogueDefaultEEEEEvvEEEEvNT_6ParamsE,"",@"SHT_CUDA_INFO"
	.sectionflags	@""
	.align	4


	//----- nvinfo : EIATTR_CUDA_API_VERSION
	.align		4
        /*0000*/ 	.byte	0x04, 0x37
        /*0002*/ 	.short	(.L_21 - .L_20)
.L_20:
        /*0004*/ 	.word	0x00000082


	//----- nvinfo : EIATTR_KPARAM_INFO
	.align		4
.L_21:
        /*0008*/ 	.byte	0x04, 0x17
        /*000a*/ 	.short	(.L_23 - .L_22)
.L_22:
        /*000c*/ 	.word	0x00000000
        /*0010*/ 	.short	0x0000
        /*0012*/ 	.short	0x0070
        /*0014*/ 	.byte	0x00, 0xf0, 0x01, 0x10


	//----- nvinfo : EIATTR_SPARSE_MMA_MASK
	.align		4
.L_23:
        /*0018*/ 	.byte	0x03, 0x50
        /*001a*/ 	.short	0x0000


	//----- nvinfo : EIATTR_MAXREG_COUNT
	.align		4
        /*001c*/ 	.byte	0x03, 0x1b
        /*001e*/ 	.short	0x00a8


	//----- nvinfo : EIATTR_NUM_BARRIERS
	.align		4
        /*0020*/ 	.byte	0x02, 0x4c
        /*0022*/ 	.byte	0x01
	.zero		1


	//----- nvinfo : EIATTR_EXTERNS
	.align		4
        /*0024*/ 	.byte	0x04, 0x0f
        /*0026*/ 	.short	(.L_25 - .L_24)


	//   ....[0]....
	.align		4
.L_24:
        /*0028*/ 	.word	index@(__assertfail)


	//----- nvinfo : EIATTR_MERCURY_ISA_VERSION
	.align		4
.L_25:
        /*002c*/ 	.byte	0x03, 0x5f
        /*002e*/ 	.short	0x0101


	//----- nvinfo : EIATTR_INT_WARP_WIDE_INSTR_OFFSETS
	.align		4
        /*0030*/ 	.byte	0x04, 0x31
        /*0032*/ 	.short	(.L_27 - .L_26)


	//   ....[0]....
.L_26:
        /*0034*/ 	.word	0x00000650


	//   ....[1]....
        /*0038*/ 	.word	0x00000670


	//   ....[2]....
        /*003c*/ 	.word	0x000006f0


	//   ....[3]....
        /*0040*/ 	.word	0x00000700


	//   ....[4]....
        /*0044*/ 	.word	0x00000710


	//   ....[5]....
        /*0048*/ 	.word	0x00000730


	//   ....[6]....
        /*004c*/ 	.word	0x000007c0


	//   ....[7]....
        /*0050*/ 	.word	0x000007e0


	//----- nvinfo : EIATTR_COOP_GROUP_MASK_REGIDS
	.align		4
.L_27:
        /*0054*/ 	.byte	0x04, 0x29
        /*0056*/ 	.short	(.L_29 - .L_28)


	//   ....[0]....
.L_28:
        /*0058*/ 	.word	0xffffffff


	//   ....[1]....
        /*005c*/ 	.word	0xffffffff


	//   ....[2]....
        /*0060*/ 	.word	0xffffffff


	//   ....[3]....
        /*0064*/ 	.word	0xffffffff


	//   ....[4]....
        /*0068*/ 	.word	0xffffffff


	//   ....[5]....
        /*006c*/ 	.word	0xffffffff


	//----- nvinfo : EIATTR_COOP_GROUP_INSTR_OFFSETS
	.align		4
.L_29:
        /*0070*/ 	.byte	0x04, 0x28
        /*0072*/ 	.short	(.L_31 - .L_30)


	//   ....[0]....
.L_30:
        /*0074*/ 	.word	0x00000060


	//   ....[1]....
        /*0078*/ 	.word	0x00000070


	//   ....[2]....
        /*007c*/ 	.word	0x00000130


	//   ....[3]....
        /*0080*/ 	.word	0x00000530


	//   ....[4]....
        /*0084*/ 	.word	0x00000570


	//   ....[5]....
        /*0088*/ 	.word	0x000005b0


	//----- nvinfo : EIATTR_REG_RECONFIG
	.align		4
.L_31:
        /*008c*/ 	.byte	0x01, 0x54
	.zero		2


	//----- nvinfo : EIATTR_SYSCALL_OFFSETS
	.align		4
        /*0090*/ 	.byte	0x04, 0x46
        /*0092*/ 	.short	(.L_33 - .L_32)


	//   ....[0]....
.L_32:
        /*0094*/ 	.word	0x00001890


	//----- nvinfo : EIATTR_MBARRIER_INSTR_OFFSETS
	.align		4
.L_33:
        /*0098*/ 	.byte	0x04, 0x39
        /*009a*/ 	.short	(.L_35 - .L_34)


	//   ....[0]....
.L_34:
        /*009c*/ 	.word	0x00000250
        /*00a0*/ 	.word	0x000000ff
        /*00a4*/ 	.word	0x00000000
        /*00a8*/ 	.short	0x0100
        /*00aa*/ 	.byte	0x08
	.zero		1


	//   ....[1]....
        /*00ac*/ 	.word	0x00000260
        /*00b0*/ 	.word	0x000000ff
        /*00b4*/ 	.word	0x000000b0
        /*00b8*/ 	.short	0x0100
        /*00ba*/ 	.byte	0x08
	.zero		1


	//   ....[2]....
        /*00bc*/ 	.word	0x00000270
        /*00c0*/ 	.word	0x000000ff
        /*00c4*/ 	.word	0x00000008
        /*00c8*/ 	.short	0x0100
        /*00ca*/ 	.byte	0x08
	.zero		1


	//   ....[3]....
        /*00cc*/ 	.word	0x00000280
        /*00d0*/ 	.word	0x000000ff
        /*00d4*/ 	.word	0x000000b8
        /*00d8*/ 	.short	0x0100
        /*00da*/ 	.byte	0x08
	.zero		1


	//   ....[4]....
        /*00dc*/ 	.word	0x00000290
        /*00e0*/ 	.word	0x000000ff
        /*00e4*/ 	.word	0x00000010
        /*00e8*/ 	.short	0x0100
        /*00ea*/ 	.byte	0x08
	.zero		1


	//   ....[5]....
        /*00ec*/ 	.word	0x000002a0
        /*00f0*/ 	.word	0x000000ff
        /*00f4*/ 	.word	0x000000c0
        /*00f8*/ 	.short	0x0100
        /*00fa*/ 	.byte	0x08
	.zero		1


	//   ....[6]....
        /*00fc*/ 	.word	0x000002b0
        /*0100*/ 	.word	0x000000ff
        /*0104*/ 	.word	0x00000018
        /*0108*/ 	.short	0x0100
        /*010a*/ 	.byte	0x08
	.zero		1


	//   ....[7]....
        /*010c*/ 	.word	0x000002c0
        /*0110*/ 	.word	0x000000ff
        /*0114*/ 	.word	0x000000c8
        /*0118*/ 	.short	0x0100
        /*011a*/ 	.byte	0x08
	.zero		1


	//   ....[8]....
        /*011c*/ 	.word	0x000002d0
        /*0120*/ 	.word	0x000000ff
        /*0124*/ 	.word	0x00000020
        /*0128*/ 	.short	0x0100
        /*012a*/ 	.byte	0x08
	.zero		1


	//   ....[9]....
        /*012c*/ 	.word	0x000002e0
        /*0130*/ 	.word	0x000000ff
        /*0134*/ 	.word	0x000000d0
        /*0138*/ 	.short	0x0100
        /*013a*/ 	.byte	0x08
	.zero		1


	//   ....[10]....
        /*013c*/ 	.word	0x000002f0
        /*0140*/ 	.word	0x000000ff
        /*0144*/ 	.word	0x00000028
        /*0148*/ 	.short	0x0100
        /*014a*/ 	.byte	0x08
	.zero		1


	//   ....[11]....
        /*014c*/ 	.word	0x00000300
        /*0150*/ 	.word	0x000000ff
        /*0154*/ 	.word	0x000000d8
        /*0158*/ 	.short	0x0100
        /*015a*/ 	.byte	0x08
	.zero		1


	//   ....[12]....
        /*015c*/ 	.word	0x00000310
        /*0160*/ 	.word	0x000000ff
        /*0164*/ 	.word	0x00000030
        /*0168*/ 	.short	0x0100
        /*016a*/ 	.byte	0x08
	.zero		1


	//   ....[13]....
        /*016c*/ 	.word	0x00000320
        /*0170*/ 	.word	0x000000ff
        /*0174*/ 	.word	0x000000e0
        /*0178*/ 	.short	0x0100
        /*017a*/ 	.byte	0x08
	.zero		1


	//   ....[14]....
        /*017c*/ 	.word	0x00000330
        /*0180*/ 	.word	0x000000ff
        /*0184*/ 	.word	0x00000038
        /*0188*/ 	.short	0x0100
        /*018a*/ 	.byte	0x08
	.zero		1


	//   ....[15]....
        /*018c*/ 	.word	0x00000340
        /*0190*/ 	.word	0x000000ff
        /*0194*/ 	.word	0x000000e8
        /*0198*/ 	.short	0x0100
        /*019a*/ 	.byte	0x08
	.zero		1


	//   ....[16]....
        /*019c*/ 	.word	0x00000350
        /*01a0*/ 	.word	0x000000ff
        /*01a4*/ 	.word	0x00000040
        /*01a8*/ 	.short	0x0100
        /*01aa*/ 	.byte	0x08
	.zero		1


	//   ....[17]....
        /*01ac*/ 	.word	0x00000360
        /*01b0*/ 	.word	0x000000ff
        /*01b4*/ 	.word	0x000000f0
        /*01b8*/ 	.short	0x0100
        /*01ba*/ 	.byte	0x08
	.zero		1


	//   ....[18]....
        /*01bc*/ 	.word	0x00000370
        /*01c0*/ 	.word	0x000000ff
        /*01c4*/ 	.word	0x00000048
        /*01c8*/ 	.short	0x0100
        /*01ca*/ 	.byte	0x08
	.zero		1


	//   ....[19]....
        /*01cc*/ 	.word	0x00000380
        /*01d0*/ 	.word	0x000000ff
        /*01d4*/ 	.word	0x000000f8
        /*01d8*/ 	.short	0x0100
        /*01da*/ 	.byte	0x08
	.zero		1


	//   ....[20]....
        /*01dc*/ 	.word	0x00000390
        /*01e0*/ 	.word	0x000000ff
        /*01e4*/ 	.word	0x00000050
        /*01e8*/ 	.short	0x0100
        /*01ea*/ 	.byte	0x08
	.zero		1


	//   ....[21]....
        /*01ec*/ 	.word	0x000003a0
        /*01f0*/ 	.word	0x000000ff
        /*01f4*/ 	.word	0x00000100
        /*01f8*/ 	.short	0x0100
        /*01fa*/ 	.byte	0x08
	.zero		1


	//   ....[22]....
        /*01fc*/ 	.word	0x000003b0
        /*0200*/ 	.word	0x000000ff
        /*0204*/ 	.word	0x00000058
        /*0208*/ 	.short	0x0100
        /*020a*/ 	.byte	0x08
	.zero		1


	//   ....[23]....
        /*020c*/ 	.word	0x000003c0
        /*0210*/ 	.word	0x000000ff
        /*0214*/ 	.word	0x00000108
        /*0218*/ 	.short	0x0100
        /*021a*/ 	.byte	0x08
	.zero		1


	//   ....[24]....
        /*021c*/ 	.word	0x000003d0
        /*0220*/ 	.word	0x000000ff
        /*0224*/ 	.word	0x00000060
        /*0228*/ 	.short	0x0100
        /*022a*/ 	.byte	0x08
	.zero		1


	//   ....[25]....
        /*022c*/ 	.word	0x000003e0
        /*0230*/ 	.word	0x000000ff
        /*0234*/ 	.word	0x00000110
        /*0238*/ 	.short	0x0100
        /*023a*/ 	.byte	0x08
	.zero		1


	//   ....[26]....
        /*023c*/ 	.word	0x000003f0
        /*0240*/ 	.word	0x000000ff
        /*0244*/ 	.word	0x00000068
        /*0248*/ 	.short	0x0100
        /*024a*/ 	.byte	0x08
	.zero		1


	//   ....[27]....
        /*024c*/ 	.word	0x00000400
        /*0250*/ 	.word	0x000000ff
        /*0254*/ 	.word	0x00000118
        /*0258*/ 	.short	0x0100
        /*025a*/ 	.byte	0x08
	.zero		1


	//   ....[28]....
        /*025c*/ 	.word	0x00000410
        /*0260*/ 	.word	0x000000ff
        /*0264*/ 	.word	0x00000070
        /*0268*/ 	.short	0x0100
        /*026a*/ 	.byte	0x08
	.zero		1


	//   ....[29]....
        /*026c*/ 	.word	0x00000420
        /*0270*/ 	.word	0x000000ff
        /*0274*/ 	.word	0x00000120
        /*0278*/ 	.short	0x0100
        /*027a*/ 	.byte	0x08
	.zero		1


	//   ....[30]....
        /*027c*/ 	.word	0x00000430
        /*0280*/ 	.word	0x000000ff
        /*0284*/ 	.word	0x00000078
        /*0288*/ 	.short	0x0100
        /*028a*/ 	.byte	0x08
	.zero		1


	//   ....[31]....
        /*028c*/ 	.word	0x00000440
        /*0290*/ 	.word	0x000000ff
        /*0294*/ 	.word	0x00000128
        /*0298*/ 	.short	0x0100
        /*029a*/ 	.byte	0x08
	.zero		1


	//   ....[32]....
        /*029c*/ 	.word	0x00000450
        /*02a0*/ 	.word	0x000000ff
        /*02a4*/ 	.word	0x00000080
        /*02a8*/ 	.short	0x0100
        /*02aa*/ 	.byte	0x08
	.zero		1


	//   ....[33]....
        /*02ac*/ 	.word	0x00000460
        /*02b0*/ 	.word	0x000000ff
        /*02b4*/ 	.word	0x00000130
        /*02b8*/ 	.short	0x0100
        /*02ba*/ 	.byte	0x08
	.zero		1


	//   ....[34]....
        /*02bc*/ 	.word	0x00000470
        /*02c0*/ 	.word	0x000000ff
        /*02c4*/ 	.word	0x00000088
        /*02c8*/ 	.short	0x0100
        /*02ca*/ 	.byte	0x08
	.zero		1


	//   ....[35]....
        /*02cc*/ 	.word	0x00000480
        /*02d0*/ 	.word	0x000000ff
        /*02d4*/ 	.word	0x00000138
        /*02d8*/ 	.short	0x0100
        /*02da*/ 	.byte	0x08
	.zero		1


	//   ....[36]....
        /*02dc*/ 	.word	0x00000490
        /*02e0*/ 	.word	0x000000ff
        /*02e4*/ 	.word	0x00000090
        /*02e8*/ 	.short	0x0100
        /*02ea*/ 	.byte	0x08
	.zero		1


	//   ....[37]....
        /*02ec*/ 	.word	0x000004a0
        /*02f0*/ 	.word	0x000000ff
        /*02f4*/ 	.word	0x00000140
        /*02f8*/ 	.short	0x0100
        /*02fa*/ 	.byte	0x08
	.zero		1


	//   ....[38]....
        /*02fc*/ 	.word	0x000004b0
        /*0300*/ 	.word	0x000000ff
        /*0304*/ 	.word	0x00000098
        /*0308*/ 	.short	0x0100
        /*030a*/ 	.byte	0x08
	.zero		1


	//   ....[39]....
        /*030c*/ 	.word	0x000004c0
        /*0310*/ 	.word	0x000000ff
        /*0314*/ 	.word	0x00000148
        /*0318*/ 	.short	0x0100
        /*031a*/ 	.byte	0x08
	.zero		1


	//   ....[40]....
        /*031c*/ 	.word	0x000004d0
        /*0320*/ 	.word	0x000000ff
        /*0324*/ 	.word	0x000000a0
        /*0328*/ 	.short	0x0100
        /*032a*/ 	.byte	0x08
	.zero		1


	//   ....[41]....
        /*032c*/ 	.word	0x000004e0
        /*0330*/ 	.word	0x000000ff
        /*0334*/ 	.word	0x00000150
        /*0338*/ 	.short	0x0100
        /*033a*/ 	.byte	0x08
	.zero		1


	//   ....[42]....
        /*033c*/ 	.word	0x000004f0
        /*0340*/ 	.word	0x000000ff
        /*0344*/ 	.word	0x000000a8
        /*0348*/ 	.short	0x0100
        /*034a*/ 	.byte	0x08
	.zero		1


	//   ....[43]....
        /*034c*/ 	.word	0x00000500
        /*0350*/ 	.word	0x000000ff
        /*0354*/ 	.word	0x00000158
        /*0358*/ 	.short	0x0100
        /*035a*/ 	.byte	0x08
	.zero		1


	//   ....[44]....
        /*035c*/ 	.word	0x00000820
        /*0360*/ 	.word	0x000000ff
        /*0364*/ 	.word	0x00000190
        /*0368*/ 	.short	0x0100
        /*036a*/ 	.byte	0x08
	.zero		1


	//   ....[45]....
        /*036c*/ 	.word	0x00000890
        /*0370*/ 	.word	0x000000ff
        /*0374*/ 	.word	0x00000198
        /*0378*/ 	.short	0x0100
        /*037a*/ 	.byte	0x08
	.zero		1


	//   ....[46]....
        /*037c*/ 	.word	0x000008b0
        /*0380*/ 	.word	0x000000ff
        /*0384*/ 	.word	0x00000170
        /*0388*/ 	.short	0x0100
        /*038a*/ 	.byte	0x09
	.zero		1


	//   ....[47]....
        /*038c*/ 	.word	0x000008c0
        /*0390*/ 	.word	0x000000ff
        /*0394*/ 	.word	0x00000178
        /*0398*/ 	.short	0x0100
        /*039a*/ 	.byte	0x09
	.zero		1


	//   ....[48]....
        /*039c*/ 	.word	0x000008d0
        /*03a0*/ 	.word	0x000000ff
        /*03a4*/ 	.word	0x00000180
        /*03a8*/ 	.short	0x0100
        /*03aa*/ 	.byte	0x09
	.zero		1


	//   ....[49]....
        /*03ac*/ 	.word	0x000008e0
        /*03b0*/ 	.word	0x000000ff
        /*03b4*/ 	.word	0x00000188
        /*03b8*/ 	.short	0x0100
        /*03ba*/ 	.byte	0x09
	.zero		1


	//   ....[50]....
        /*03bc*/ 	.word	0x00001770
        /*03c0*/ 	.word	0x000000ff
        /*03c4*/ 	.word	0xfffffff8
        /*03c8*/ 	.short	0x010a
        /*03ca*/ 	.byte	0x2d
	.zero		1


	//   ....[51]....
        /*03cc*/ 	.word	0x00001910
        /*03d0*/ 	.word	0x00000003
        /*03d4*/ 	.word	0x00000000
        /*03d8*/ 	.short	0x010a
        /*03da*/ 	.byte	0x3f
	.zero		1


	//   ....[52]....
        /*03dc*/ 	.word	0x00001950
        /*03e0*/ 	.word	0x00000003
        /*03e4*/ 	.word	0x00000000
        /*03e8*/ 	.short	0x010a
        /*03ea*/ 	.byte	0x3f
	.zero		1


	//   ....[53]....
        /*03ec*/ 	.word	0x00001c50
        /*03f0*/ 	.word	0x000000ff
        /*03f4*/ 	.word	0x00000000
        /*03f8*/ 	.short	0x010a
        /*03fa*/ 	.byte	0x04
	.zero		1


	//   ....[54]....
        /*03fc*/ 	.word	0x00001c90
        /*0400*/ 	.word	0x000000ff
        /*0404*/ 	.word	0x00000000
        /*0408*/ 	.short	0x010a
        /*040a*/ 	.byte	0x04
	.zero		1


	//   ....[55]....
        /*040c*/ 	.word	0x00001ef0
        /*0410*/ 	.word	0x000000ff
        /*0414*/ 	.word	0x00000000
        /*0418*/ 	.short	0x0101
        /*041a*/ 	.byte	0x04
	.zero		1


	//   ....[56]....
        /*041c*/ 	.word	0x00001ff0
        /*0420*/ 	.word	0x00000003
        /*0424*/ 	.word	0x00000000
        /*0428*/ 	.short	0x0101
        /*042a*/ 	.byte	0x2b
	.zero		1


	//   ....[57]....
        /*042c*/ 	.word	0x000020c0
        /*0430*/ 	.word	0x000000ff
        /*0434*/ 	.word	0x00000000
        /*0438*/ 	.short	0x0101
        /*043a*/ 	.byte	0x06
	.zero		1


	//   ....[58]....
        /*043c*/ 	.word	0x00002170
        /*0440*/ 	.word	0x000000ff
        /*0444*/ 	.word	0x00000008
        /*0448*/ 	.short	0x010a
        /*044a*/ 	.byte	0x2d
	.zero		1


	//   ....[59]....
        /*044c*/ 	.word	0x00002e50
        /*0450*/ 	.word	0x00000000
        /*0454*/ 	.word	0x00000000
        /*0458*/ 	.short	0x0101
        /*045a*/ 	.byte	0x2b
	.zero		1


	//   ....[60]....
        /*045c*/ 	.word	0x000037f0
        /*0460*/ 	.word	0x0000000d
        /*0464*/ 	.word	0x000000b0
        /*0468*/ 	.short	0x010a
        /*046a*/ 	.byte	0x3f
	.zero		1


	//   ....[61]....
        /*046c*/ 	.word	0x00003b90
        /*0470*/ 	.word	0x00000006
        /*0474*/ 	.word	0x00000198
        /*0478*/ 	.short	0x0101
        /*047a*/ 	.byte	0x3f
	.zero		1


	//   ....[62]....
        /*047c*/ 	.word	0x000042e0
        /*0480*/ 	.word	0x00000007
        /*0484*/ 	.word	0x00000000
        /*0488*/ 	.short	0x010a
        /*048a*/ 	.byte	0x3f
	.zero		1


	//   ....[63]....
        /*048c*/ 	.word	0x00004360
        /*0490*/ 	.word	0x00000009
        /*0494*/ 	.word	0x00000000
        /*0498*/ 	.short	0x010a
        /*049a*/ 	.byte	0x3f
	.zero		1


	//   ....[64]....
        /*049c*/ 	.word	0x000043f0
        /*04a0*/ 	.word	0x00000006
        /*04a4*/ 	.word	0x00000000
        /*04a8*/ 	.short	0x010a
        /*04aa*/ 	.byte	0x3f
	.zero		1


	//   ....[65]....
        /*04ac*/ 	.word	0x00004480
        /*04b0*/ 	.word	0x00000009
        /*04b4*/ 	.word	0x00000000
        /*04b8*/ 	.short	0x010a
        /*04ba*/ 	.byte	0x3f
	.zero		1


	//   ....[66]....
        /*04bc*/ 	.word	0x00004510
        /*04c0*/ 	.word	0x00000006
        /*04c4*/ 	.word	0x00000000
        /*04c8*/ 	.short	0x010a
        /*04ca*/ 	.byte	0x3f
	.zero		1


	//   ....[67]....
        /*04cc*/ 	.word	0x000045a0
        /*04d0*/ 	.word	0x00000009
        /*04d4*/ 	.word	0x00000000
        /*04d8*/ 	.short	0x010a
        /*04da*/ 	.byte	0x3f
	.zero		1


	//   ....[68]....
        /*04dc*/ 	.word	0x00004630
        /*04e0*/ 	.word	0x00000006
        /*04e4*/ 	.word	0x00000000
        /*04e8*/ 	.short	0x010a
        /*04ea*/ 	.byte	0x3f
	.zero		1


	//   ....[69]....
        /*04ec*/ 	.word	0x000046c0
        /*04f0*/ 	.word	0x00000009
        /*04f4*/ 	.word	0x00000000
        /*04f8*/ 	.short	0x010a
        /*04fa*/ 	.byte	0x3f
	.zero		1


	//   ....[70]....
        /*04fc*/ 	.word	0x00004750
        /*0500*/ 	.word	0x00000006
        /*0504*/ 	.word	0x00000000
        /*0508*/ 	.short	0x010a
        /*050a*/ 	.byte	0x3f
	.zero		1


	//   ....[71]....
        /*050c*/ 	.word	0x000047e0
        /*0510*/ 	.word	0x00000009
        /*0514*/ 	.word	0x00000000
        /*0518*/ 	.short	0x010a
        /*051a*/ 	.byte	0x3f
	.zero		1


	//   ....[72]....
        /*051c*/ 	.word	0x00004870
        /*0520*/ 	.word	0x00000006
        /*0524*/ 	.word	0x00000000
        /*0528*/ 	.short	0x010a
        /*052a*/ 	.byte	0x3f
	.zero		1


	//   ....[73]....
        /*052c*/ 	.word	0x00004900
        /*0530*/ 	.word	0x00000009
        /*0534*/ 	.word	0x00000000
        /*0538*/ 	.short	0x010a
        /*053a*/ 	.byte	0x3f
	.zero		1


	//   ....[74]....
        /*053c*/ 	.word	0x00004990
        /*0540*/ 	.word	0x00000006
        /*0544*/ 	.word	0x00000000
        /*0548*/ 	.short	0x010a
        /*054a*/ 	.byte	0x3f
	.zero		1


	//   ....[75]....
        /*054c*/ 	.word	0x00004a20
        /*0550*/ 	.word	0x00000009
        /*0554*/ 	.word	0x00000000
        /*0558*/ 	.short	0x010a
        /*055a*/ 	.byte	0x3f
	.zero		1


	//   ....[76]....
        /*055c*/ 	.word	0x00004ab0
        /*0560*/ 	.word	0x00000006
        /*0564*/ 	.word	0x00000000
        /*0568*/ 	.short	0x010a
        /*056a*/ 	.byte	0x3f
	.zero		1


	//   ....[77]....
        /*056c*/ 	.word	0x00004b40
        /*0570*/ 	.word	0x00000009
        /*0574*/ 	.word	0x00000000
        /*0578*/ 	.short	0x010a
        /*057a*/ 	.byte	0x3f
	.zero		1


	//   ....[78]....
        /*057c*/ 	.word	0x00004bd0
        /*0580*/ 	.word	0x00000006
        /*0584*/ 	.word	0x00000000
        /*0588*/ 	.short	0x010a
        /*058a*/ 	.byte	0x3f
	.zero		1


	//   ....[79]....
        /*058c*/ 	.word	0x00004c60
        /*0590*/ 	.word	0x00000009
        /*0594*/ 	.word	0x00000000
        /*0598*/ 	.short	0x010a
        /*059a*/ 	.byte	0x3f
	.zero		1


	//   ....[80]....
        /*059c*/ 	.word	0x00004cf0
        /*05a0*/ 	.word	0x00000006
        /*05a4*/ 	.word	0x00000000
        /*05a8*/ 	.short	0x010a
        /*05aa*/ 	.byte	0x3f
	.zero		1


	//   ....[81]....
        /*05ac*/ 	.word	0x00004d80
        /*05b0*/ 	.word	0x00000009
        /*05b4*/ 	.word	0x00000000
        /*05b8*/ 	.short	0x010a
        /*05ba*/ 	.byte	0x3f
	.zero		1


	//   ....[82]....
        /*05bc*/ 	.word	0x00004e10
        /*05c0*/ 	.word	0x00000006
        /*05c4*/ 	.word	0x00000000
        /*05c8*/ 	.short	0x010a
        /*05ca*/ 	.byte	0x3f
	.zero		1


	//   ....[83]....
        /*05cc*/ 	.word	0x00004ea0
        /*05d0*/ 	.word	0x00000003
        /*05d4*/ 	.word	0x00000000
        /*05d8*/ 	.short	0x010a
        /*05da*/ 	.byte	0x3f
	.zero		1


	//   ....[84]....
        /*05dc*/ 	.word	0x00004f10
        /*05e0*/ 	.word	0x00000003
        /*05e4*/ 	.word	0xfffffff8
        /*05e8*/ 	.short	0x010a
        /*05ea*/ 	.byte	0x3f
	.zero		1


	//   ....[85]....
        /*05ec*/ 	.word	0x00004f60
        /*05f0*/ 	.word	0x00000003
        /*05f4*/ 	.word	0x00000000
        /*05f8*/ 	.short	0x010a
        /*05fa*/ 	.byte	0x3f
	.zero		1


	//   ....[86]....
        /*05fc*/ 	.word	0x00004fc0
        /*0600*/ 	.word	0x00000004
        /*0604*/ 	.word	0x00000000
        /*0608*/ 	.short	0x010a
        /*060a*/ 	.byte	0x3f
	.zero		1


	//   ....[87]....
        /*060c*/ 	.word	0x00005020
        /*0610*/ 	.word	0x00000003
        /*0614*/ 	.word	0x00000008
        /*0618*/ 	.short	0x010a
        /*061a*/ 	.byte	0x3f
	.zero		1


	//   ....[88]....
        /*061c*/ 	.word	0x000050f0
        /*0620*/ 	.word	0x0000000d
        /*0624*/ 	.word	0x000000b0
        /*0628*/ 	.short	0x010a
        /*062a*/ 	.byte	0x3f
	.zero		1


	//   ....[89]....
        /*062c*/ 	.word	0x000051c0
        /*0630*/ 	.word	0x00000007
        /*0634*/ 	.word	0x00000000
        /*0638*/ 	.short	0x010a
        /*063a*/ 	.byte	0x3f
	.zero		1


	//   ....[90]....
        /*063c*/ 	.word	0x00005210
        /*0640*/ 	.word	0x00000009
        /*0644*/ 	.word	0x00000000
        /*0648*/ 	.short	0x010a
        /*064a*/ 	.byte	0x3f
	.zero		1


	//   ....[91]....
        /*064c*/ 	.word	0x00005260
        /*0650*/ 	.word	0x00000006
        /*0654*/ 	.word	0x00000000
        /*0658*/ 	.short	0x010a
        /*065a*/ 	.byte	0x3f
	.zero		1


	//   ....[92]....
        /*065c*/ 	.word	0x000052b0
        /*0660*/ 	.word	0x00000009
        /*0664*/ 	.word	0x00000000
        /*0668*/ 	.short	0x010a
        /*066a*/ 	.byte	0x3f
	.zero		1


	//   ....[93]....
        /*066c*/ 	.word	0x00005300
        /*0670*/ 	.word	0x00000006
        /*0674*/ 	.word	0x00000000
        /*0678*/ 	.short	0x010a
        /*067a*/ 	.byte	0x3f
	.zero		1


	//   ....[94]....
        /*067c*/ 	.word	0x00005350
        /*0680*/ 	.word	0x00000009
        /*0684*/ 	.word	0x00000000
        /*0688*/ 	.short	0x010a
        /*068a*/ 	.byte	0x3f
	.zero		1


	//   ....[95]....
        /*068c*/ 	.word	0x000053a0
        /*0690*/ 	.word	0x00000006
        /*0694*/ 	.word	0x00000000
        /*0698*/ 	.short	0x010a
        /*069a*/ 	.byte	0x3f
	.zero		1


	//   ....[96]....
        /*069c*/ 	.word	0x000053f0
        /*06a0*/ 	.word	0x00000009
        /*06a4*/ 	.word	0x00000000
        /*06a8*/ 	.short	0x010a
        /*06aa*/ 	.byte	0x3f
	.zero		1


	//   ....[97]....
        /*06ac*/ 	.word	0x00005440
        /*06b0*/ 	.word	0x00000006
        /*06b4*/ 	.word	0x00000000
        /*06b8*/ 	.short	0x010a
        /*06ba*/ 	.byte	0x3f
	.zero		1


	//   ....[98]....
        /*06bc*/ 	.word	0x00005490
        /*06c0*/ 	.word	0x00000009
        /*06c4*/ 	.word	0x00000000
        /*06c8*/ 	.short	0x010a
        /*06ca*/ 	.byte	0x3f
	.zero		1


	//   ....[99]....
        /*06cc*/ 	.word	0x000054e0
        /*06d0*/ 	.word	0x00000006
        /*06d4*/ 	.word	0x00000000
        /*06d8*/ 	.short	0x010a
        /*06da*/ 	.byte	0x3f
	.zero		1


	//   ....[100]....
        /*06dc*/ 	.word	0x00005530
        /*06e0*/ 	.word	0x00000009
        /*06e4*/ 	.word	0x00000000
        /*06e8*/ 	.short	0x010a
        /*06ea*/ 	.byte	0x3f
	.zero		1


	//   ....[101]....
        /*06ec*/ 	.word	0x00005580
        /*06f0*/ 	.word	0x00000006
        /*06f4*/ 	.word	0x00000000
        /*06f8*/ 	.short	0x010a
        /*06fa*/ 	.byte	0x3f
	.zero		1


	//   ....[102]....
        /*06fc*/ 	.word	0x000055d0
        /*0700*/ 	.word	0x00000009
        /*0704*/ 	.word	0x00000000
        /*0708*/ 	.short	0x010a
        /*070a*/ 	.byte	0x3f
	.zero		1


	//   ....[103]....
        /*070c*/ 	.word	0x00005620
        /*0710*/ 	.word	0x00000006
        /*0714*/ 	.word	0x00000000
        /*0718*/ 	.short	0x010a
        /*071a*/ 	.byte	0x3f
	.zero		1


	//   ....[104]....
        /*071c*/ 	.word	0x00005670
        /*0720*/ 	.word	0x00000009
        /*0724*/ 	.word	0x00000000
        /*0728*/ 	.short	0x010a
        /*072a*/ 	.byte	0x3f
	.zero		1


	//   ....[105]....
        /*072c*/ 	.word	0x000056c0
        /*0730*/ 	.word	0x00000006
        /*0734*/ 	.word	0x00000000
        /*0738*/ 	.short	0x010a
        /*073a*/ 	.byte	0x3f
	.zero		1


	//   ....[106]....
        /*073c*/ 	.word	0x00005710
        /*0740*/ 	.word	0x00000009
        /*0744*/ 	.word	0x00000000
        /*0748*/ 	.short	0x010a
        /*074a*/ 	.byte	0x3f
	.zero		1


	//   ....[107]....
        /*074c*/ 	.word	0x00005760
        /*0750*/ 	.word	0x00000006
        /*0754*/ 	.word	0x00000000
        /*0758*/ 	.short	0x010a
        /*075a*/ 	.byte	0x3f
	.zero		1


	//   ....[108]....
        /*075c*/ 	.word	0x000057b0
        /*0760*/ 	.word	0x00000009
        /*0764*/ 	.word	0x00000000
        /*0768*/ 	.short	0x010a
        /*076a*/ 	.byte	0x3f
	.zero		1


	//   ....[109]....
        /*076c*/ 	.word	0x00005800
        /*0770*/ 	.word	0x00000006
        /*0774*/ 	.word	0x00000000
        /*0778*/ 	.short	0x010a
        /*077a*/ 	.byte	0x3f
	.zero		1


	//----- nvinfo : EIATTR_NUM_MBARRIERS
	.align		4
.L_35:
        /*077c*/ 	.byte	0x03, 0x38
        /*077e*/ 	.short	0x0032


	//----- nvinfo : EIATTR_EXIT_INSTR_OFFSETS
	.align		4
        /*0780*/ 	.byte	0x04, 0x1c
        /*0782*/ 	.short	(.L_37 - .L_36)


	//   ....[0]....
.L_36:
        /*0784*/ 	.word	0x00001430


	//   ....[1]....
        /*0788*/ 	.word	0x00001490


	//   ....[2]....
        /*078c*/ 	.word	0x000034f0


	//   ....[3]....
        /*0790*/ 	.word	0x00003520


	//   ....[4]....
        /*0794*/ 	.word	0x00004ef0


	//----- nvinfo : EIATTR_MAX_THREADS
	.align		4
.L_37:
        /*0798*/ 	.byte	0x04, 0x05
        /*079a*/ 	.short	(.L_39 - .L_38)
.L_38:
        /*079c*/ 	.word	0x00000180
        /*07a0*/ 	.word	0x00000001
        /*07a4*/ 	.word	0x00000001


	//----- nvinfo : EIATTR_CRS_STACK_SIZE
	.align		4
.L_39:
        /*07a8*/ 	.byte	0x04, 0x1e
        /*07aa*/ 	.short	(.L_41 - .L_40)
.L_40:
        /*07ac*/ 	.word	0x00000000


	//----- nvinfo : EIATTR_CBANK_PARAM_SIZE
	.align		4
.L_41:
        /*07b0*/ 	.byte	0x03, 0x19
        /*07b2*/ 	.short	0x0470


	//----- nvinfo : EIATTR_PARAM_CBANK
	.align		4
        /*07b4*/ 	.byte	0x04, 0x0a
        /*07b6*/ 	.short	(.L_43 - .L_42)
	.align		4
.L_42:
        /*07b8*/ 	.word	index@(.nv.constant0._ZN7cutlass13device_kernelINS_4gemm6kernel13GemmUniversalIN4cute5tupleIJiiiiEEENS1_10collective13CollectiveMmaINS1_34MainloopSm90TmaGmmaWarpSpecializedILi22ENS5_IJNS4_1CILi1EEESB_SB_EEENS1_32KernelTmaWarpSpecializedPingpongEEENS5_IJNSA_ILi64EEENSA_ILi16EEESF_EEENS_6half_tENS5_IJlSB_lEEESI_SJ_NS4_8TiledMMAINS4_8MMA_AtomIJNS4_4SM904GMMA25MMA_64x16x16_F32F16F16_SSILNSN_5MajorE0ELSP_0ELNSN_7ScaleInE1ELSQ_1EEEEEENS4_6LayoutISC_NS5_IJNSA_ILi0EEESU_SU_EEEEENS5_IJNS4_10UnderscoreESX_SX_EEEEENS4_13SM90_TMA_LOADENS4_14ComposedLayoutINS4_7SwizzleILi3ELi4ELi3EEENS4_18smem_ptr_flag_bitsILi16EEENST_INS5_IJNSA_ILi8EEESF_EEENS5_IJSF_SB_EEEEEEEvNS4_8identityES10_S1A_vS1B_EENS_8epilogue10collective6detail29Sm90TmaWarpSpecializedAdapterINS1E_15DefaultEpilogueISI_SJ_SJ_NS1D_6thread17LinearCombinationISI_Li1EffLNS1I_9ScaleType4KindE0ELNS_15FloatRoundStyleE2ESI_EENS1_15EpilogueDefaultEEEEEvvEEEEvNT_6ParamsE)
        /*07bc*/ 	.short	0x0210
        /*07be*/ 	.short	0x0470


	//----- nvinfo : EIATTR_SW_WAR
	.align		4
.L_43:
        /*07c0*/ 	.byte	0x04, 0x36
        /*07c2*/ 	.short	(.L_45 - .L_44)
.L_44:
        /*07c4*/ 	.word	0x00000008
.L_45:


//--------------------- .nv.callgraph             --------------------------
	.section	.nv.callgraph,"",@"SHT_CUDA_CALLGRAPH"
	.align	4
	.sectionentsize	8
	.align		4
        /*0000*/ 	.word	0x00000000
	.align		4
        /*0004*/ 	.word	0xffffffff
	.align		4
        /*0008*/ 	.word	index@(_ZN7cutlass13device_kernelINS_4gemm6kernel13GemmUniversalIN4cute5tupleIJiiiiEEENS1_10collective13CollectiveMmaINS1_34MainloopSm90TmaGmmaWarpSpecializedILi22ENS5_IJNS4_1CILi1EEESB_SB_EEENS1_32KernelTmaWarpSpecializedPingpongEEENS5_IJNSA_ILi64EEENSA_ILi16EEESF_EEENS_6half_tENS5_IJlSB_lEEESI_SJ_NS4_8TiledMMAINS4_8MMA_AtomIJNS4_4SM904GMMA25MMA_64x16x16_F32F16F16_SSILNSN_5MajorE0ELSP_0ELNSN_7ScaleInE1ELSQ_1EEEEEENS4_6LayoutISC_NS5_IJNSA_ILi0EEESU_SU_EEEEENS5_IJNS4_10UnderscoreESX_SX_EEEEENS4_13SM90_TMA_LOADENS4_14ComposedLayoutINS4_7SwizzleILi3ELi4ELi3EEENS4_18smem_ptr_flag_bitsILi16EEENST_INS5_IJNSA_ILi8EEESF_EEENS5_IJSF_SB_EEEEEEEvNS4_8identityES10_S1A_vS1B_EENS_8epilogue10collective6detail29Sm90TmaWarpSpecializedAdapterINS1E_15DefaultEpilogueISI_SJ_SJ_NS1D_6thread17LinearCombinationISI_Li1EffLNS1I_9ScaleType4KindE0ELNS_15FloatRoundStyleE2ESI_EENS1_15EpilogueDefaultEEEEEvvEEEEvNT_6ParamsE)
	.align		4
        /*000c*/ 	.word	index@(__assertfail)
	.align		4
        /*0010*/ 	.word	0x00000000
	.align		4
        /*0014*/ 	.word	0xfffffffe
	.align		4
        /*0018*/ 	.word	0x00000000
	.align		4
        /*001c*/ 	.word	0xfffffffd
	.align		4
        /*0020*/ 	.word	0x00000000
	.align		4
        /*0024*/ 	.word	0xfffffffc


//--------------------- .nv.constant4             --------------------------
	.section	.nv.constant4,"a",@progbits
	.align	8
	.align		8
.nv.constant4:
        /*0000*/ 	.dword	__assertfail
	.align		8
        /*0008*/ 	.dword	__unnamed_1
	.align		8
        /*0010*/ 	.dword	_ZN39_INTERNAL_27c1dba8_4_k_cu_45eb5ce3_35974cuda3std3__45__cpo5beginE
	.align		8
        /*0018*/ 	.dword	_ZN39_INTERNAL_27c1dba8_4_k_cu_45eb5ce3_35974cuda3std3__45__cpo3endE
	.align		8
        /*0020*/ 	.dword	_ZN39_INTERNAL_27c1dba8_4_k_cu_45eb5ce3_35974cuda3std3__45__cpo6cbeginE
	.align		8
        /*0028*/ 	.dword	_ZN39_INTERNAL_27c1dba8_4_k_cu_45eb5ce3_35974cuda3std3__45__cpo4cendE
	.align		8
        /*0030*/ 	.dword	_ZN39_INTERNAL_27c1dba8_4_k_cu_45eb5ce3_35974cuda3std3__441_GLOBAL__N__27c1dba8_4_k_cu_45eb5ce3_35976ignoreE
	.align		8
        /*0038*/ 	.dword	_ZN39_INTERNAL_27c1dba8_4_k_cu_45eb5ce3_35974cuda3std3__419piecewise_constructE
	.align		8
        /*0040*/ 	.dword	_ZN39_INTERNAL_27c1dba8_4_k_cu_45eb5ce3_35974cuda3std3__48in_placeE
	.align		8
        /*0048*/ 	.dword	_ZN39_INTERNAL_27c1dba8_4_k_cu_45eb5ce3_35974cuda3std6ranges3__45__cpo4swapE
	.align		8
        /*0050*/ 	.dword	_ZN39_INTERNAL_27c1dba8_4_k_cu_45eb5ce3_35974cuda3std6ranges3__45__cpo9iter_moveE
	.align		8
        /*0058*/ 	.dword	_ZN39_INTERNAL_27c1dba8_4_k_cu_45eb5ce3_35974cute7productE
	.align		8
        /*0060*/ 	.dword	_ZN39_INTERNAL_27c1dba8_4_k_cu_45eb5ce3_35974cute1_E
	.align		8
        /*0068*/ 	.dword	$str$22
	.align		8
        /*0070*/ 	.dword	$str$23


//--------------------- .text._ZN7cutlass13device_kernelINS_4gemm6kernel13GemmUniversalIN4cute5tupleIJiiiiEEENS1_10collective13CollectiveMmaINS1_34MainloopSm90TmaGmmaWarpSpecializedILi22ENS5_IJNS4_1CILi1EEESB_SB_EEENS1_32KernelTmaWarpSpecializedPingpongEEENS5_IJNSA_ILi64EEENSA_ILi16EEESF_EEENS_6half_tENS5_IJlSB_lEEESI_SJ_NS4_8TiledMMAINS4_8MMA_AtomIJNS4_4SM904GMMA25MMA_64x16x16_F32F16F16_SSILNSN_5MajorE0ELSP_0ELNSN_7ScaleInE1ELSQ_1EEEEEENS4_6LayoutISC_NS5_IJNSA_ILi0EEESU_SU_EEEEENS5_IJNS4_10UnderscoreESX_SX_EEEEENS4_13SM90_TMA_LOADENS4_14ComposedLayoutINS4_7SwizzleILi3ELi4ELi3EEENS4_18smem_ptr_flag_bitsILi16EEENST_INS5_IJNSA_ILi8EEESF_EEENS5_IJSF_SB_EEEEEEEvNS4_8identityES10_S1A_vS1B_EENS_8epilogue10collective6detail29Sm90TmaWarpSpecializedAdapterINS1E_15DefaultEpilogueISI_SJ_SJ_NS1D_6thread17LinearCombinationISI_Li1EffLNS1I_9ScaleType4KindE0ELNS_15FloatRoundStyleE2ESI_EENS1_15EpilogueDefaultEEEEEvvEEEEvNT_6ParamsE --------------------------
	.section	.text._ZN7cutlass13device_kernelINS_4gemm6kernel13GemmUniversalIN4cute5tupleIJiiiiEEENS1_10collective13CollectiveMmaINS1_34MainloopSm90TmaGmmaWarpSpecializedILi22ENS5_IJNS4_1CILi1EEESB_SB_EEENS1_32KernelTmaWarpSpecializedPingpongEEENS5_IJNSA_ILi64EEENSA_ILi16EEESF_EEENS_6half_tENS5_IJlSB_lEEESI_SJ_NS4_8TiledMMAINS4_8MMA_AtomIJNS4_4SM904GMMA25MMA_64x16x16_F32F16F16_SSILNSN_5MajorE0ELSP_0ELNSN_7ScaleInE1ELSQ_1EEEEEENS4_6LayoutISC_NS5_IJNSA_ILi0EEESU_SU_EEEEENS5_IJNS4_10UnderscoreESX_SX_EEEEENS4_13SM90_TMA_LOADENS4_14ComposedLayoutINS4_7SwizzleILi3ELi4ELi3EEENS4_18smem_ptr_flag_bitsILi16EEENST_INS5_IJNSA_ILi8EEESF_EEENS5_IJSF_SB_EEEEEEEvNS4_8identityES10_S1A_vS1B_EENS_8epilogue10collective6detail29Sm90TmaWarpSpecializedAdapterINS1E_15DefaultEpilogueISI_SJ_SJ_NS1D_6thread17LinearCombinationISI_Li1EffLNS1I_9ScaleType4KindE0ELNS_15FloatRoundStyleE2ESI_EENS1_15EpilogueDefaultEEEEEvvEEEEvNT_6ParamsE,"ax",@progbits
	.align	128
.text._ZN7cutlass13device_kernelINS_4gemm6kernel13GemmUniversalIN4cute5tupleIJiiiiEEENS1_10collective13CollectiveMmaINS1_34MainloopSm90TmaGmmaWarpSpecializedILi22ENS5_IJNS4_1CILi1EEESB_SB_EEENS1_32KernelTmaWarpSpecializedPingpongEEENS5_IJNSA_ILi64EEENSA_ILi16EEESF_EEENS_6half_tENS5_IJlSB_lEEESI_SJ_NS4_8TiledMMAINS4_8MMA_AtomIJNS4_4SM904GMMA25MMA_64x16x16_F32F16F16_SSILNSN_5MajorE0ELSP_0ELNSN_7ScaleInE1ELSQ_1EEEEEENS4_6LayoutISC_NS5_IJNSA_ILi0EEESU_SU_EEEEENS5_IJNS4_10UnderscoreESX_SX_EEEEENS4_13SM90_TMA_LOADENS4_14ComposedLayoutINS4_7SwizzleILi3ELi4ELi3EEENS4_18smem_ptr_flag_bitsILi16EEENST_INS5_IJNSA_ILi8EEESF_EEENS5_IJSF_SB_EEEEEEEvNS4_8identityES10_S1A_vS1B_EENS_8epilogue10collective6detail29Sm90TmaWarpSpecializedAdapterINS1E_15DefaultEpilogueISI_SJ_SJ_NS1D_6thread17LinearCombinationISI_Li1EffLNS1I_9ScaleType4KindE0ELNS_15FloatRoundStyleE2ESI_EENS1_15EpilogueDefaultEEEEEvvEEEEvNT_6ParamsE:
        .type           _ZN7cutlass13device_kernelINS_4gemm6kernel13GemmUniversalIN4cute5tupleIJiiiiEEENS1_10collective13CollectiveMmaINS1_34MainloopSm90TmaGmmaWarpSpecializedILi22ENS5_IJNS4_1CILi1EEESB_SB_EEENS1_32KernelTmaWarpSpecializedPingpongEEENS5_IJNSA_ILi64EEENSA_ILi16EEESF_EEENS_6half_tENS5_IJlSB_lEEESI_SJ_NS4_8TiledMMAINS4_8MMA_AtomIJNS4_4SM904GMMA25MMA_64x16x16_F32F16F16_SSILNSN_5MajorE0ELSP_0ELNSN_7ScaleInE1ELSQ_1EEEEEENS4_6LayoutISC_NS5_IJNSA_ILi0EEESU_SU_EEEEENS5_IJNS4_10UnderscoreESX_SX_EEEEENS4_13SM90_TMA_LOADENS4_14ComposedLayoutINS4_7SwizzleILi3ELi4ELi3EEENS4_18smem_ptr_flag_bitsILi16EEENST_INS5_IJNSA_ILi8EEESF_EEENS5_IJSF_SB_EEEEEEEvNS4_8identityES10_S1A_vS1B_EENS_8epilogue10collective6detail29Sm90TmaWarpSpecializedAdapterINS1E_15DefaultEpilogueISI_SJ_SJ_NS1D_6thread17LinearCombinationISI_Li1EffLNS1I_9ScaleType4KindE0ELNS_15FloatRoundStyleE2ESI_EENS1_15EpilogueDefaultEEEEEvvEEEEvNT_6ParamsE,@function
        .size           _ZN7cutlass13device_kernelINS_4gemm6kernel13GemmUniversalIN4cute5tupleIJiiiiEEENS1_10collective13CollectiveMmaINS1_34MainloopSm90TmaGmmaWarpSpecializedILi22ENS5_IJNS4_1CILi1EEESB_SB_EEENS1_32KernelTmaWarpSpecializedPingpongEEENS5_IJNSA_ILi64EEENSA_ILi16EEESF_EEENS_6half_tENS5_IJlSB_lEEESI_SJ_NS4_8TiledMMAINS4_8MMA_AtomIJNS4_4SM904GMMA25MMA_64x16x16_F32F16F16_SSILNSN_5MajorE0ELSP_0ELNSN_7ScaleInE1ELSQ_1EEEEEENS4_6LayoutISC_NS5_IJNSA_ILi0EEESU_SU_EEEEENS5_IJNS4_10UnderscoreESX_SX_EEEEENS4_13SM90_TMA_LOADENS4_14ComposedLayoutINS4_7SwizzleILi3ELi4ELi3EEENS4_18smem_ptr_flag_bitsILi16EEENST_INS5_IJNSA_ILi8EEESF_EEENS5_IJSF_SB_EEEEEEEvNS4_8identityES10_S1A_vS1B_EENS_8epilogue10collective6detail29Sm90TmaWarpSpecializedAdapterINS1E_15DefaultEpilogueISI_SJ_SJ_NS1D_6thread17LinearCombinationISI_Li1EffLNS1I_9ScaleType4KindE0ELNS_15FloatRoundStyleE2ESI_EENS1_15EpilogueDefaultEEEEEvvEEEEvNT_6ParamsE,(.L_x_122 - _ZN7cutlass13device_kernelINS_4gemm6kernel13GemmUniversalIN4cute5tupleIJiiiiEEENS1_10collective13CollectiveMmaINS1_34MainloopSm90TmaGmmaWarpSpecializedILi22ENS5_IJNS4_1CILi1EEESB_SB_EEENS1_32KernelTmaWarpSpecializedPingpongEEENS5_IJNSA_ILi64EEENSA_ILi16EEESF_EEENS_6half_tENS5_IJlSB_lEEESI_SJ_NS4_8TiledMMAINS4_8MMA_AtomIJNS4_4SM904GMMA25MMA_64x16x16_F32F16F16_SSILNSN_5MajorE0ELSP_0ELNSN_7ScaleInE1ELSQ_1EEEEEENS4_6LayoutISC_NS5_IJNSA_ILi0EEESU_SU_EEEEENS5_IJNS4_10UnderscoreESX_SX_EEEEENS4_13SM90_TMA_LOADENS4_14ComposedLayoutINS4_7SwizzleILi3ELi4ELi3EEENS4_18smem_ptr_flag_bitsILi16EEENST_INS5_IJNSA_ILi8EEESF_EEENS5_IJSF_SB_EEEEEEEvNS4_8identityES10_S1A_vS1B_EENS_8epilogue10collective6detail29Sm90TmaWarpSpecializedAdapterINS1E_15DefaultEpilogueISI_SJ_SJ_NS1D_6thread17LinearCombinationISI_Li1EffLNS1I_9ScaleType4KindE0ELNS_15FloatRoundStyleE2ESI_EENS1_15EpilogueDefaultEEEEEvvEEEEvNT_6ParamsE)
        .other          _ZN7cutlass13device_kernelINS_4gemm6kernel13GemmUniversalIN4cute5tupleIJiiiiEEENS1_10collective13CollectiveMmaINS1_34MainloopSm90TmaGmmaWarpSpecializedILi22ENS5_IJNS4_1CILi1EEESB_SB_EEENS1_32KernelTmaWarpSpecializedPingpongEEENS5_IJNSA_ILi64EEENSA_ILi16EEESF_EEENS_6half_tENS5_IJlSB_lEEESI_SJ_NS4_8TiledMMAINS4_8MMA_AtomIJNS4_4SM904GMMA25MMA_64x16x16_F32F16F16_SSILNSN_5MajorE0ELSP_0ELNSN_7ScaleInE1ELSQ_1EEEEEENS4_6LayoutISC_NS5_IJNSA_ILi0EEESU_SU_EEEEENS5_IJNS4_10UnderscoreESX_SX_EEEEENS4_13SM90_TMA_LOADENS4_14ComposedLayoutINS4_7SwizzleILi3ELi4ELi3EEENS4_18smem_ptr_flag_bitsILi16EEENST_INS5_IJNSA_ILi8EEESF_EEENS5_IJSF_SB_EEEEEEEvNS4_8identityES10_S1A_vS1B_EENS_8epilogue10collective6detail29Sm90TmaWarpSpecializedAdapterINS1E_15DefaultEpilogueISI_SJ_SJ_NS1D_6thread17LinearCombinationISI_Li1EffLNS1I_9ScaleType4KindE0ELNS_15FloatRoundStyleE2ESI_EENS1_15EpilogueDefaultEEEEEvvEEEEvNT_6ParamsE,@"STO_CUDA_ENTRY STV_DEFAULT"
_ZN7cutlass13device_kernelINS_4gemm6kernel13GemmUniversalIN4cute5tupleIJiiiiEEENS1_10collective13CollectiveMmaINS1_34MainloopSm90TmaGmmaWarpSpecializedILi22ENS5_IJNS4_1CILi1EEESB_SB_EEENS1_32KernelTmaWarpSpecializedPingpongEEENS5_IJNSA_ILi64EEENSA_ILi16EEESF_EEENS_6half_tENS5_IJlSB_lEEESI_SJ_NS4_8TiledMMAINS4_8MMA_AtomIJNS4_4SM904GMMA25MMA_64x16x16_F32F16F16_SSILNSN_5MajorE0ELSP_0ELNSN_7ScaleInE1ELSQ_1EEEEEENS4_6LayoutISC_NS5_IJNSA_ILi0EEESU_SU_EEEEENS5_IJNS4_10UnderscoreESX_SX_EEEEENS4_13SM90_TMA_LOADENS4_14ComposedLayoutINS4_7SwizzleILi3ELi4ELi3EEENS4_18smem_ptr_flag_bitsILi16EEENST_INS5_IJNSA_ILi8EEESF_EEENS5_IJSF_SB_EEEEEEEvNS4_8identityES10_S1A_vS1B_EENS_8epilogue10collective6detail29Sm90TmaWarpSpecializedAdapterINS1E_15DefaultEpilogueISI_SJ_SJ_NS1D_6thread17LinearCombinationISI_Li1EffLNS1I_9ScaleType4KindE0ELNS_15FloatRoundStyleE2ESI_EENS1_15EpilogueDefaultEEEEEvvEEEEvNT_6ParamsE:
[----:B------:R-:W0:Y:S01]  /*0000*/  LDC R1, c[0x0][0x28] ;  /* 0x00000a00ff017b82 */ /* 0x000e220000000800 */
[----:B------:R-:W1:Y:S01]  /*0010*/  S2R R4, SR_TID.X ;  /* 0x0000000000047919 */ /* 0x000e620000002100 */
[----:B------:R-:W-:Y:S01]  /*0020*/  ELECT P0, URZ, PT ;  /* 0x00000000003f782f */ /* 0x000fe20003800000 */
[----:B------:R-:W-:Y:S01]  /*0030*/  BSSY B0, `(.L_x_0) ;  /* 0x000000f000007945 */ /* 0x000fe20003800000 */
[--C-:B-1----:R-:W-:Y:S02]  /*0040*/  SHF.R.U32.HI R0, RZ, 0x5, R4.reuse ;  /* 0x00000005ff007819 */ /* 0x102fe40000011604 */
[----:B------:R-:W-:-:S03]  /*0050*/  SHF.R.U32.HI R5, RZ, 0x7, R4 ;  /* 0x00000007ff057819 */ /* 0x000fc60000011604 */
[----:B------:R-:W1:Y:S04]  /*0060*/  SHFL.IDX PT, R2, R0, RZ, 0x1f ;  /* 0x00001fff00027589 */ /* 0x000e6800000e0000 */
[----:B------:R2:W3:Y:S01]  /*0070*/  SHFL.IDX PT, R8, R5, RZ, 0x1f ;  /* 0x00001fff05087589 */ /* 0x0004e200000e0000 */
[----:B-1----:R-:W-:-:S13]  /*0080*/  ISETP.NE.OR P0, PT, R2, RZ, !P0 ;  /* 0x000000ff0200720c */ /* 0x002fda0004705670 */
[----:B0-23--:R-:W-:Y:S05]  /*0090*/  @P0 BRA `(.L_x_1) ;  /* 0x0000000000200947 */ /* 0x00dfea0003800000 */
[----:B------:R-:W-:Y:S02]  /*00a0*/  ULDC.64 UR4, c[0x0][0x198] ;  /* 0x0000660000047ab9 */ /* 0x000fe40000000a00 */
[----:B------:R-:W-:Y:S02]  /*00b0*/  UIADD3 UR6, UP0, UR4, 0xf0, URZ ;  /* 0x000000f004067890 */ /* 0x000fe4000ff1e03f */
[----:B------:R-:W-:Y:S02]  /*00c0*/  UIADD3 UR4, UP1, UR4, 0x1f0, URZ ;  /* 0x000001f004047890 */ /* 0x000fe4000ff3e03f */
[----:B------:R-:W-:Y:S02]  /*00d0*/  UIADD3.X UR7, URZ, UR5, URZ, UP0, !UPT ;  /* 0x000000053f077290 */ /* 0x000fe400087fe43f */
[----:B------:R-:W-:-:S07]  /*00e0*/  UIADD3.X UR5, URZ, UR5, URZ, UP1, !UPT ;  /* 0x000000053f057290 */ /* 0x000fce0008ffe43f */
[----:B------:R0:W-:Y:S02]  /*00f0*/  UTMACCTL.PF [UR6] ;  /* 0x00000000060079b9 */ /* 0x0001e40008040000 */
[----:B------:R0:W-:Y:S02]  /*0100*/  UTMACCTL.PF [UR4] ;  /* 0x00000000040079b9 */ /* 0x0001e40008040000 */
[----:B0-----:R-:W-:Y:S01]  /*0110*/  NOP ;  /* 0x0000000000007918 */ /* 0x001fe20000000000 */
.L_x_1:
[----:B------:R-:W-:Y:S05]  /*0120*/  BSYNC B0 ;  /* 0x0000000000007941 */ /* 0x000fea0003800000 */
.L_x_0:
[----:B------:R-:W0:Y:S02]  /*0130*/  SHFL.IDX PT, R3, R0, RZ, 0x1f ;  /* 0x00001fff00037589 */ /* 0x000e2400000e0000 */
[----:B0-----:R-:W-:-:S13]  /*0140*/  ISETP.NE.AND P0, PT, R3, RZ, PT ;  /* 0x000000ff0300720c */ /* 0x001fda0003f05270 */
[----:B------:R-:W-:Y:S05]  /*0150*/  @P0 BRA `(.L_x_2) ;  /* 0x0000000000f40947 */ /* 0x000fea0003800000 */
[----:B------:R-:W-:Y:S01]  /*0160*/  ELECT P0, URZ, PT ;  /* 0x00000000003f782f */ /* 0x000fe20003800000 */
[----:B------:R-:W-:-:S12]  /*0170*/  BSSY B0, `(.L_x_2) ;  /* 0x000003b000007945 */ /* 0x000fd80003800000 */
[----:B------:R-:W-:Y:S05]  /*0180*/  @!P0 BRA `(.L_x_3) ;  /* 0x0000000000e48947 */ /* 0x000fea0003800000 */
[----:B------:R-:W0:Y:S01]  /*0190*/  S2UR UR8, SR_CgaCtaId ;  /* 0x00000000000879c3 */ /* 0x000e220000008800 */
[----:B------:R-:W-:Y:S01]  /*01a0*/  UMOV UR4, 0x400 ;  /* 0x0000040000047882 */ /* 0x000fe20000000000 */
[----:B------:R-:W-:Y:S01]  /*01b0*/  UMOV UR5, 0x1 ;  /* 0x0000000100057882 */ /* 0x000fe20000000000 */
[----:B------:R-:W-:Y:S02]  /*01c0*/  UMOV UR6, 0x80 ;  /* 0x0000008000067882 */ /* 0x000fe40000000000 */
[----:B------:R-:W-:-:S04]  /*01d0*/  UIADD3 UR6, -UR6, 0x100000, URZ ;  /* 0x0010000006067890 */ /* 0x000fc8000fffe13f */
[----:B------:R-:W-:Y:S02]  /*01e0*/  USHF.L.U32 UR7, UR6, 0xb, URZ ;  /* 0x0000000b06077899 */ /* 0x000fe4000800063f */
[----:B------:R-:W-:Y:S02]  /*01f0*/  USHF.L.U32 UR6, UR6, 0x1, URZ ;  /* 0x0000000106067899 */ /* 0x000fe4000800063f */
[----:B0-----:R-:W-:Y:S02]  /*0200*/  ULEA UR8, UR8, UR4, 0x18 ;  /* 0x0000000408087291 */ /* 0x001fe4000f8ec03f */
[----:B------:R-:W-:-:S04]  /*0210*/  UIADD3 UR4, -UR5, 0x100000, URZ ;  /* 0x0010000005047890 */ /* 0x000fc8000fffe13f */
[----:B------:R-:W-:Y:S02]  /*0220*/  USHF.L.U32 UR5, UR4, 0xb, URZ ;  /* 0x0000000b04057899 */ /* 0x000fe4000800063f */
[----:B------:R-:W-:Y:S01]  /*0230*/  USHF.L.U32 UR4, UR4, 0x1, URZ ;  /* 0x0000000104047899 */ /* 0x000fe2000800063f */
[----:B------:R-:W0:Y:S11]  /*0240*/  FENCE.VIEW.ASYNC.S ;  /* 0x00000000000073c6 */ /* 0x000e360000000000 */
[----:B0-----:R0:W1:Y:S01]  /*0250*/  SYNCS.EXCH.64 URZ, [UR8], UR4 ;  /* 0x00000004083f75b2 */ /* 0x0010620008000100 */
[----:B------:R0:W2:Y:S01]  /*0260*/  SYNCS.EXCH.64 URZ, [UR8+0xb0], UR6 ;  /* 0x0000b006083f75b2 */ /* 0x0000a20008000100 */
[----:B------:R0:W3:Y:S01]  /*0270*/  SYNCS.EXCH.64 URZ, [UR8+0x8], UR4 ;  /* 0x00000804083f75b2 */ /* 0x0000e20008000100 */
[----:B------:R0:W4:Y:S01]  /*0280*/  SYNCS.EXCH.64 URZ, [UR8+0xb8], UR6 ;  /* 0x0000b806083f75b2 */ /* 0x0001220008000100 */
[----:B------:R0:W0:Y:S01]  /*0290*/  SYNCS.EXCH.64 URZ, [UR8+0x10], UR4 ;  /* 0x00001004083f75b2 */ /* 0x0000220008000100 */
        /* <DEDUP_REMOVED lines=39> */
[----:B-1234-:R-:W-:Y:S01]  /*0510*/  NOP ;  /* 0x0000000000007918 */ /* 0x01efe20000000000 */
.L_x_3:
[----:B0-----:R-:W-:Y:S05]  /*0520*/  BSYNC B0 ;  /* 0x0000000000007941 */ /* 0x001fea0003800000 */
.L_x_2:
[----:B------:R-:W0:Y:S01]  /*0530*/  SHFL.IDX PT, R6, R0, RZ, 0x1f ;  /* 0x00001fff00067589 */ /* 0x000e2200000e0000 */
[----:B------:R-:W-:Y:S01]  /*0540*/  ELECT P0, URZ, PT ;  /* 0x00000000003f782f */ /* 0x000fe20003800000 */
[----:B------:R-:W-:Y:S01]  /*0550*/  NOP ;  /* 0x0000000000007918 */ /* 0x000fe20000000000 */
[----:B------:R-:W-:Y:S01]  /*0560*/  ELECT P1, URZ, PT ;  /* 0x00000000003f782f */ /* 0x000fe20003820000 */
[----:B------:R-:W1:Y:S01]  /*0570*/  SHFL.IDX PT, R3, R0, RZ, 0x1f ;  /* 0x00001fff00037589 */ /* 0x000e6200000e0000 */
[----:B------:R-:W-:Y:S01]  /*0580*/  UMOV UR4, 0x20 ;  /* 0x0000002000047882 */ /* 0x000fe20000000000 */
[----:B------:R-:W-:Y:S01]  /*0590*/  UMOV UR11, 0x80 ;  /* 0x00000080000b7882 */ /* 0x000fe20000000000 */
[----:B------:R-:W-:Y:S01]  /*05a0*/  NOP ;  /* 0x0000000000007918 */ /* 0x000fe20000000000 */
[----:B------:R-:W2:Y:S01]  /*05b0*/  SHFL.IDX PT, R5, R5, RZ, 0x1f ;  /* 0x00001fff05057589 */ /* 0x000ea200000e0000 */
[C---:B------:R-:W-:Y:S01]  /*05c0*/  VIADD R31, R8.reuse, 0xffffffff ;  /* 0xffffffff081f7836 */ /* 0x040fe20000000000 */
[----:B------:R-:W-:Y:S01]  /*05d0*/  ULDC.64 UR50, c[0x0][0x208] ;  /* 0x0000820000327ab9 */ /* 0x000fe20000000a00 */
[----:B------:R-:W-:-:S03]  /*05e0*/  ISETP.NE.AND P2, PT, R8, RZ, PT ;  /* 0x000000ff0800720c */ /* 0x000fc60003f45270 */
[----:B------:R-:W-:Y:S02]  /*05f0*/  ISETP.GE.U32.AND P3, PT, R31, 0x2, PT ;  /* 0x000000021f00780c */ /* 0x000fe40003f66070 */
[----:B0-----:R-:W-:Y:S02]  /*0600*/  ISETP.NE.OR P0, PT, R6, RZ, !P0 ;  /* 0x000000ff0600720c */ /* 0x001fe40004705670 */
[----:B-1----:R-:W-:Y:S02]  /*0610*/  ISETP.NE.OR P1, PT, R3, RZ, !P1 ;  /* 0x000000ff0300720c */ /* 0x002fe40004f25670 */
[----:B------:R-:W-:Y:S02]  /*0620*/  SHF.R.S32.HI R3, RZ, 0x1f, R2 ;  /* 0x0000001fff037819 */ /* 0x000fe40000011402 */
[----:B--2---:R-:W-:Y:S02]  /*0630*/  R2UR UR45, R5 ;  /* 0x00000000052d72ca */ /* 0x004fe400000e0000 */
[----:B------:R-:W-:-:S05]  /*0640*/  LEA.HI R3, R3, R2, RZ, 0x2 ;  /* 0x0000000203037211 */ /* 0x000fca00078f10ff */
[----:B------:R-:W-:Y:S01]  /*0650*/  VOTEU.ALL UP0, P0 ;  /* 0x00000000003f7886 */ /* 0x000fe20000000000 */
[----:B------:R-:W-:Y:S01]  /*0660*/  LOP3.LUT R3, R3, 0xfffffffc, RZ, 0xc0, !PT ;  /* 0xfffffffc03037812 */ /* 0x000fe200078ec0ff */
[----:B------:R-:W-:-:S03]  /*0670*/  VOTEU.ALL UP1, P1 ;  /* 0x00000000003f7886 */ /* 0x000fc60000820000 */
[----:B------:R-:W0:Y:S01]  /*0680*/  @!UP0 S2UR UR7, SR_CgaCtaId ;  /* 0x00000000000789c3 */ /* 0x000e220000008800 */
[----:B------:R-:W-:Y:S01]  /*0690*/  @!UP0 UMOV UR6, 0x400 ;  /* 0x0000040000068882 */ /* 0x000fe20000000000 */
[----:B------:R-:W-:-:S04]  /*06a0*/  @!UP0 UIADD3 UR4, -UR4, 0x100000, URZ ;  /* 0x0010000004048890 */ /* 0x000fc8000fffe13f */
[----:B------:R-:W-:Y:S02]  /*06b0*/  @!UP0 USHF.L.U32 UR5, UR4, 0xb, URZ ;  /* 0x0000000b04058899 */ /* 0x000fe4000800063f */
[----:B------:R-:W-:Y:S01]  /*06c0*/  @!UP0 USHF.L.U32 UR4, UR4, 0x1, URZ ;  /* 0x0000000104048899 */ /* 0x000fe2000800063f */
[----:B------:R-:W-:Y:S01]  /*06d0*/  IMAD.IADD R0, R2, 0x1, -R3 ;  /* 0x0000000102007824 */ /* 0x000fe200078e0a03 */
[----:B------:R-:W-:Y:S01]  /*06e0*/  @!UP1 UMOV UR9, 0x400 ;  /* 0x0000040000099882 */ /* 0x000fe20000000000 */
[----:B------:R-:W-:Y:S01]  /*06f0*/  VOTEU.ALL UP2, P1 ;  /* 0x00000000003f7886 */ /* 0x000fe20000840000 */
[----:B------:R-:W-:Y:S01]  /*0700*/  VOTEU.ALL UP3, P1 ;  /* 0x00000000003f7886 */ /* 0x000fe20000860000 */
[----:B------:R-:W-:Y:S01]  /*0710*/  VOTEU.ALL UP4, P1 ;  /* 0x00000000003f7886 */ /* 0x000fe20000880000 */
[----:B------:R-:W1:Y:S01]  /*0720*/  @!UP1 S2UR UR10, SR_CgaCtaId ;  /* 0x00000000000a99c3 */ /* 0x000e620000008800 */
[----:B------:R-:W-:Y:S01]  /*0730*/  VOTEU.ALL UP5, P1 ;  /* 0x00000000003f7886 */ /* 0x000fe200008a0000 */
[----:B------:R-:W-:-:S04]  /*0740*/  SHF.R.S32.HI R3, RZ, 0x1f, R4 ;  /* 0x0000001fff037819 */ /* 0x000fc80000011404 */
[----:B------:R-:W-:-:S04]  /*0750*/  LEA.HI R3, R3, R4, RZ, 0x7 ;  /* 0x0000000403037211 */ /* 0x000fc800078f38ff */
[----:B------:R-:W-:-:S05]  /*0760*/  LOP3.LUT R3, R3, 0xffffff80, RZ, 0xc0, !PT ;  /* 0xffffff8003037812 */ /* 0x000fca00078ec0ff */
[----:B------:R-:W-:Y:S01]  /*0770*/  IMAD.IADD R3, R4, 0x1, -R3 ;  /* 0x0000000104037824 */ /* 0x000fe200078e0a03 */
[----:B0-----:R-:W-:Y:S02]  /*0780*/  @!UP0 ULEA UR8, UR7, UR6, 0x18 ;  /* 0x0000000607088291 */ /* 0x001fe4000f8ec03f */
[----:B------:R-:W-:-:S04]  /*0790*/  @!UP1 UIADD3 UR6, -UR11, 0x100000, URZ ;  /* 0x001000000b069890 */ /* 0x000fc8000fffe13f */
[----:B------:R-:W-:Y:S02]  /*07a0*/  @!UP1 USHF.L.U32 UR7, UR6, 0xb, URZ ;  /* 0x0000000b06079899 */ /* 0x000fe4000800063f */
[----:B------:R-:W-:Y:S01]  /*07b0*/  @!UP1 USHF.L.U32 UR6, UR6, 0x1, URZ ;  /* 0x0000000106069899 */ /* 0x000fe2000800063f */
[----:B------:R-:W-:Y:S01]  /*07c0*/  VOTEU.ALL UP0, P0 ;  /* 0x00000000003f7886 */ /* 0x000fe20000000000 */
[----:B-1----:R-:W-:Y:S01]  /*07d0*/  @!UP1 ULEA UR9, UR10, UR9, 0x18 ;  /* 0x000000090a099291 */ /* 0x002fe2000f8ec03f */
[----:B------:R-:W-:Y:S02]  /*07e0*/  VOTEU.ALL UP1, P0 ;  /* 0x00000000003f7886 */ /* 0x000fe40000020000 */
[----:B------:R-:W-:Y:S01]  /*07f0*/  ULDC.64 UR10, c[0x0][0x598] ;  /* 0x00016600000a7ab9 */ /* 0x000fe20000000a00 */
[----:B------:R-:W-:Y:S01]  /*0800*/  ISETP.NE.AND P0, PT, R0, 0x3, PT ;  /* 0x000000030000780c */ /* 0x000fe20003f05270 */
[----:B------:R-:W0:Y:S02]  /*0810*/  FENCE.VIEW.ASYNC.S ;  /* 0x00000000000073c6 */ /* 0x000e240000000000 */
[----:B0-----:R0:W1:Y:S01]  /*0820*/  @!UP0 SYNCS.EXCH.64 URZ, [UR8+0x190], UR4 ;  /* 0x00019004083f85b2 */ /* 0x0010620008000100 */
[----:B------:R-:W-:-:S02]  /*0830*/  ISETP.NE.U32.AND P1, PT, RZ, UR10, PT ;  /* 0x0000000aff007c0c */ /* 0x000fc4000bf25070 */
[----:B------:R-:W-:Y:S02]  /*0840*/  ISETP.EQ.OR P0, PT, R0, RZ, !P0 ;  /* 0x000000ff0000720c */ /* 0x000fe40004702670 */
[----:B------:R-:W-:Y:S02]  /*0850*/  ISETP.NE.AND.EX P1, PT, RZ, UR11, PT, P1 ;  /* 0x0000000bff007c0c */ /* 0x000fe4000bf25310 */
[----:B------:R-:W-:-:S04]  /*0860*/  ISETP.EQ.AND P0, PT, R8, RZ, P0 ;  /* 0x000000ff0800720c */ /* 0x000fc80000702270 */
[----:B------:R-:W-:-:S04]  /*0870*/  SEL R16, RZ, 0x1, !P0 ;  /* 0x00000001ff107807 */ /* 0x000fc80004000000 */
[----:B------:R-:W-:Y:S01]  /*0880*/  SEL R16, R16, 0x2, P3 ;  /* 0x0000000210107807 */ /* 0x000fe20001800000 */
[----:B------:R0:W1:Y:S01]  /*0890*/  @!UP1 SYNCS.EXCH.64 URZ, [UR8+0x198], UR4 ;  /* 0x00019804083f95b2 */ /* 0x0000620008000100 */
[----:B------:R-:W-:Y:S01]  /*08a0*/  NOP ;  /* 0x0000000000007918 */ /* 0x000fe20000000000 */
[----:B------:R0:W1:Y:S01]  /*08b0*/  @!UP2 SYNCS.EXCH.64 URZ, [UR9+0x170], UR6 ;  /* 0x00017006093fa5b2 */ /* 0x0000620008000100 */
[----:B------:R0:W1:Y:S01]  /*08c0*/  @!UP3 SYNCS.EXCH.64 URZ, [UR9+0x178], UR6 ;  /* 0x00017806093fb5b2 */ /* 0x0000620008000100 */
[----:B------:R0:W1:Y:S01]  /*08d0*/  @!UP4 SYNCS.EXCH.64 URZ, [UR9+0x180], UR6 ;  /* 0x00018006093fc5b2 */ /* 0x0000620008000100 */
[----:B------:R0:W1:Y:S01]  /*08e0*/  @!UP5 SYNCS.EXCH.64 URZ, [UR9+0x188], UR6 ;  /* 0x00018806093fd5b2 */ /* 0x0000620008000100 */
[----:B------:R-:W-:Y:S01]  /*08f0*/  NOP ;  /* 0x0000000000007918 */ /* 0x000fe20000000000 */
[----:B-1----:R-:W-:Y:S06]  /*0900*/  BAR.SYNC.DEFER_BLOCKING 0x0 ;  /* 0x0000000000007b1d */ /* 0x002fec0000010000 */
[----:B0-----:R-:W-:Y:S05]  /*0910*/  @!P1 BRA `(.L_x_4) ;  /* 0x00000000001c9947 */ /* 0x001fea0003800000 */
[----:B------:R-:W0:Y:S02]  /*0920*/  LDC.64 R6, c[0x0][0x598] ;  /* 0x00016600ff067b82 */ /* 0x000e240000000a00 */
[----:B0-----:R-:W2:Y:S02]  /*0930*/  LDG.E.64 R6, desc[UR50][R6.64] ;  /* 0x0000003206067981 */ /* 0x001ea4000c1e1b00 */
[----:B--2---:R-:W-:-:S04]  /*0940*/  ISETP.NE.U32.AND P0, PT, R6, RZ, PT ;  /* 0x000000ff0600720c */ /* 0x004fc80003f05070 */
[----:B------:R-:W-:-:S13]  /*0950*/  ISETP.NE.AND.EX P0, PT, R7, RZ, PT, P0 ;  /* 0x000000ff0700720c */ /* 0x000fda0003f05300 */
[----:B------:R-:W-:Y:S05]  /*0960*/  @!P0 BRA `(.L_x_4) ;  /* 0x0000000000088947 */ /* 0x000fea0003800000 */
[----:B------:R1:W5:Y:S01]  /*0970*/  LD.E R33, desc[UR50][R6.64] ;  /* 0x0000003206217980 */ /* 0x000362000c101900 */
[----:B------:R-:W-:Y:S05]  /*0980*/  BRA `(.L_x_5) ;  /* 0x0000000000247947 */ /* 0x000fea0003800000 */
.L_x_4:
[----:B------:R-:W-:Y:S02]  /*0990*/  ULDC.64 UR4, c[0x0][0x588] ;  /* 0x0001620000047ab9 */ /* 0x000fe40000000a00 */
[----:B------:R-:W-:-:S04]  /*09a0*/  ISETP.NE.U32.AND P0, PT, RZ, UR4, PT ;  /* 0x00000004ff007c0c */ /* 0x000fc8000bf05070 */
[----:B------:R-:W-:-:S13]  /*09b0*/  ISETP.NE.AND.EX P0, PT, RZ, UR5, PT, P0 ;  /* 0x00000005ff007c0c */ /* 0x000fda000bf05300 */
[----:B------:R-:W-:Y:S05]  /*09c0*/  @!P0 BRA `(.L_x_6) ;  /* 0x00000000000c8947 */ /* 0x000fea0003800000 */
[----:B------:R-:W0:Y:S02]  /*09d0*/  LDC.64 R6, c[0x0][0x588] ;  /* 0x00016200ff067b82 */ /* 0x000e240000000a00 */
[----:B0-----:R0:W5:Y:S01]  /*09e0*/  LDG.E R33, desc[UR50][R6.64] ;  /* 0x0000003206217981 */ /* 0x001162000c1e1900 */
[----:B------:R-:W-:Y:S05]  /*09f0*/  BRA `(.L_x_5) ;  /* 0x0000000000087947 */ /* 0x000fea0003800000 */
.L_x_6:
[----:B------:R-:W-:Y:S02]  /*0a00*/  ULDC UR4, c[0x0][0x580] ;  /* 0x0001600000047ab9 */ /* 0x000fe40000000800 */
[----:B------:R-:W-:-:S07]  /*0a10*/  IMAD.U32 R33, RZ, RZ, UR4 ;  /* 0x00000004ff217e24 */ /* 0x000fce000f8e00ff */
.L_x_5:
[----:B------:R-:W-:Y:S02]  /*0a20*/  ULDC.64 UR4, c[0x0][0x5a0] ;  /* 0x0001680000047ab9 */ /* 0x000fe40000000a00 */
[----:B------:R-:W-:-:S04]  /*0a30*/  ISETP.NE.U32.AND P0, PT, RZ, UR4, PT ;  /* 0x00000004ff007c0c */ /* 0x000fc8000bf05070 */
[----:B------:R-:W-:-:S13]  /*0a40*/  ISETP.NE.AND.EX P0, PT, RZ, UR5, PT, P0 ;  /* 0x00000005ff007c0c */ /* 0x000fda000bf05300 */
[----:B------:R-:W-:Y:S05]  /*0a50*/  @!P0 BRA `(.L_x_7) ;  /* 0x00000000001c8947 */ /* 0x000fea0003800000 */
[----:B01----:R-:W0:Y:S02]  /*0a60*/  LDC.64 R6, c[0x0][0x5a0] ;  /* 0x00016800ff067b82 */ /* 0x003e240000000a00 */
[----:B0-----:R-:W2:Y:S02]  /*0a70*/  LDG.E.64 R6, desc[UR50][R6.64] ;  /* 0x0000003206067981 */ /* 0x001ea4000c1e1b00 */
[----:B--2---:R-:W-:-:S04]  /*0a80*/  ISETP.NE.U32.AND P0, PT, R6, RZ, PT ;  /* 0x000000ff0600720c */ /* 0x004fc80003f05070 */
[----:B------:R-:W-:-:S13]  /*0a90*/  ISETP.NE.AND.EX P0, PT, R7, RZ, PT, P0 ;  /* 0x000000ff0700720c */ /* 0x000fda0003f05300 */
[----:B------:R-:W-:Y:S05]  /*0aa0*/  @!P0 BRA `(.L_x_7) ;  /* 0x0000000000088947 */ /* 0x000fea0003800000 */
[----:B------:R3:W5:Y:S01]  /*0ab0*/  LD.E R34, desc[UR50][R6.64] ;  /* 0x0000003206227980 */ /* 0x000762000c101900 */
[----:B------:R-:W-:Y:S05]  /*0ac0*/  BRA `(.L_x_8) ;  /* 0x0000000000247947 */ /* 0x000fea0003800000 */
.L_x_7:
[----:B------:R-:W-:Y:S02]  /*0ad0*/  ULDC.64 UR4, c[0x0][0x590] ;  /* 0x0001640000047ab9 */ /* 0x000fe40000000a00 */
[----:B------:R-:W-:-:S04]  /*0ae0*/  ISETP.NE.U32.AND P0, PT, RZ, UR4, PT ;  /* 0x00000004ff007c0c */ /* 0x000fc8000bf05070 */
[----:B------:R-:W-:-:S13]  /*0af0*/  ISETP.NE.AND.EX P0, PT, RZ, UR5, PT, P0 ;  /* 0x00000005ff007c0c */ /* 0x000fda000bf05300 */
[----:B------:R-:W-:Y:S05]  /*0b00*/  @!P0 BRA `(.L_x_9) ;  /* 0x00000000000c8947 */ /* 0x000fea0003800000 */
[----:B------:R-:W2:Y:S02]  /*0b10*/  LDC.64 R34, c[0x0][0x590] ;  /* 0x00016400ff227b82 */ /* 0x000ea40000000a00 */
[----:B--2---:R2:W5:Y:S01]  /*0b20*/  LDG.E R34, desc[UR50][R34.64] ;  /* 0x0000003222227981 */ /* 0x004562000c1e1900 */
[----:B------:R-:W-:Y:S05]  /*0b30*/  BRA `(.L_x_8) ;  /* 0x0000000000087947 */ /* 0x000fea0003800000 */
.L_x_9:
[----:B------:R-:W-:Y:S02]  /*0b40*/  ULDC UR4, c[0x0][0x584] ;  /* 0x0001610000047ab9 */ /* 0x000fe40000000800 */
[----:B------:R-:W-:-:S07]  /*0b50*/  IMAD.U32 R34, RZ, RZ, UR4 ;  /* 0x00000004ff227e24 */ /* 0x000fce000f8e00ff */
.L_x_8:
[----:B------:R-:W4:Y:S01]  /*0b60*/  LDC R19, c[0x0][0x65c] ;  /* 0x00019700ff137b82 */ /* 0x000f220000000800 */
[----:B------:R-:W2:Y:S01]  /*0b70*/  S2R R14, SR_CTAID.Y ;  /* 0x00000000000e7919 */ /* 0x000ea20000002600 */
[----:B------:R-:W-:Y:S01]  /*0b80*/  ULDC UR4, c[0x0][0x28c] ;  /* 0x0000a30000047ab9 */ /* 0x000fe20000000800 */
[----:B------:R-:W-:Y:S01]  /*0b90*/  ISETP.NE.AND P0, PT, R8, 0x2, PT ;  /* 0x000000020800780c */ /* 0x000fe20003f05270 */
[----:B------:R-:W-:Y:S01]  /*0ba0*/  UIADD3 UR4, UR4, 0x3f, URZ ;  /* 0x0000003f04047890 */ /* 0x000fe2000fffe03f */
[----:B01-3--:R-:W0:Y:S01]  /*0bb0*/  S2R R6, SR_CTAID.X ;  /* 0x0000000000067919 */ /* 0x00be220000002500 */
[----:B------:R-:W-:Y:S01]  /*0bc0*/  IMAD.MOV.U32 R7, RZ, RZ, RZ ;  /* 0x000000ffff077224 */ /* 0x000fe200078e00ff */
[----:B------:R-:W-:Y:S01]  /*0bd0*/  UMOV UR38, URZ ;  /* 0x0000003f00267c82 */ /* 0x000fe20008000000 */
[----:B------:R-:W-:Y:S01]  /*0be0*/  USHF.R.S32.HI UR5, URZ, 0x1f, UR4 ;  /* 0x0000001f3f057899 */ /* 0x000fe20008011404 */
[----:B------:R-:W-:Y:S01]  /*0bf0*/  UMOV UR39, URZ ;  /* 0x0000003f00277c82 */ /* 0x000fe20008000000 */
[----:B------:R-:W-:-:S02]  /*0c00*/  ULDC.64 UR6, c[0x0][0x650] ;  /* 0x0001940000067ab9 */ /* 0x000fc40000000a00 */
[----:B------:R-:W-:-:S04]  /*0c10*/  ULEA.HI UR5, UR5, UR4, URZ, 0x6 ;  /* 0x0000000405057291 */ /* 0x000fc8000f8f303f */
[----:B------:R-:W-:Y:S01]  /*0c20*/  USHF.R.S32.HI UR40, URZ, 0x6, UR5 ;  /* 0x000000063f287899 */ /* 0x000fe20008011405 */
[----:B----4-:R-:W-:-:S04]  /*0c30*/  ISETP.NE.AND P1, PT, R19, 0x1, PT ;  /* 0x000000011300780c */ /* 0x010fc80003f25270 */
[----:B------:R-:W-:-:S09]  /*0c40*/  P2R R2, PR, RZ, 0x2 ;  /* 0x00000002ff027803 */ /* 0x000fd20000000000 */
[----:B------:R-:W0:Y:S01]  /*0c50*/  @P1 LDC R11, c[0x0][0x10] ;  /* 0x00000400ff0b1b82 */ /* 0x000e220000000800 */
[----:B--2---:R-:W-:Y:S02]  /*0c60*/  @P1 IMAD.MOV.U32 R8, RZ, RZ, R14 ;  /* 0x000000ffff081224 */ /* 0x004fe400078e000e */
[----:B------:R-:W-:Y:S02]  /*0c70*/  @P1 IMAD.MOV.U32 R9, RZ, RZ, RZ ;  /* 0x000000ffff091224 */ /* 0x000fe400078e00ff */
[----:B------:R-:W-:-:S03]  /*0c80*/  @P1 IMAD.MOV.U32 R17, RZ, RZ, RZ ;  /* 0x000000ffff111224 */ /* 0x000fc600078e00ff */
[----:B------:R-:W1:Y:S01]  /*0c90*/  @!P1 LDC R5, c[0x0][0xc] ;  /* 0x00000300ff059b82 */ /* 0x000e620000000800 */
[----:B------:R-:W-:Y:S01]  /*0ca0*/  ULDC UR36, c[0x0][0xc] ;  /* 0x0000030000247ab9 */ /* 0x000fe20000000800 */
[----:B------:R-:W-:Y:S02]  /*0cb0*/  ULDC UR37, c[0x0][0x10] ;  /* 0x0000040000257ab9 */ /* 0x000fe40000000800 */
[----:B------:R-:W-:-:S04]  /*0cc0*/  UIMAD.WIDE.U32 UR36, UR36, UR37, URZ ;  /* 0x00000025242472a5 */ /* 0x000fc8000f8e003f */
[----:B------:R-:W2:Y:S01]  /*0cd0*/  LDC R2, c[0x0][0x14] ;  /* 0x00000500ff027b82 */ /* 0x000ea20000000800 */
[----:B0-----:R-:W-:-:S04]  /*0ce0*/  @P1 IMAD.WIDE.U32 R10, R6, R11, R8 ;  /* 0x0000000b060a1225 */ /* 0x001fc800078e0008 */
[----:B------:R-:W-:Y:S02]  /*0cf0*/  @P1 IMAD.IADD R17, R11, 0x1, R17 ;  /* 0x000000010b111824 */ /* 0x000fe400078e0211 */
[----:B------:R-:W-:Y:S02]  /*0d00*/  @P1 IMAD.MOV.U32 R18, RZ, RZ, R10 ;  /* 0x000000ffff121224 */ /* 0x000fe400078e000a */
[----:B-1----:R-:W-:-:S04]  /*0d10*/  @!P1 IMAD.WIDE.U32 R8, R5, R14, R6 ;  /* 0x0000000e05089225 */ /* 0x002fc800078e0006 */
[----:B------:R-:W-:Y:S02]  /*0d20*/  @!P1 IMAD.MOV.U32 R18, RZ, RZ, R8 ;  /* 0x000000ffff129224 */ /* 0x000fe400078e0008 */
[----:B------:R-:W-:Y:S01]  /*0d30*/  @!P1 IMAD.MOV.U32 R17, RZ, RZ, R9 ;  /* 0x000000ffff119224 */ /* 0x000fe200078e0009 */
[----:B------:R-:W-:Y:S06]  /*0d40*/  @P0 BRA `(.L_x_10) ;  /* 0x0000000000300947 */ /* 0x000fec0003800000 */
[----:B------:R-:W-:Y:S01]  /*0d50*/  UISETP.GE.U32.AND UP0, UPT, UR40, 0x16, UPT ;  /* 0x000000162800788c */ /* 0x000fe2000bf06070 */
[----:B------:R-:W-:Y:S01]  /*0d60*/  IMAD.MOV.U32 R8, RZ, RZ, R18 ;  /* 0x000000ffff087224 */ /* 0x000fe200078e0012 */
[----:B------:R-:W-:Y:S01]  /*0d70*/  UIMAD.WIDE.U32 UR4, UR40, -0x45d1745d, URZ ;  /* 0xba2e8ba3280478a5 */ /* 0x000fe2000f8e003f */
[----:B------:R-:W-:Y:S01]  /*0d80*/  IMAD.MOV.U32 R9, RZ, RZ, R17 ;  /* 0x000000ffff097224 */ /* 0x000fe200078e0011 */
[----:B------:R-:W-:Y:S01]  /*0d90*/  UMOV UR39, URZ ;  /* 0x0000003f00277c82 */ /* 0x000fe20008000000 */
[C---:B--2---:R-:W-:Y:S01]  /*0da0*/  IMAD R17, R2.reuse, UR37, RZ ;  /* 0x0000002502117c24 */ /* 0x044fe2000f8e02ff */
[----:B------:R-:W-:Y:S01]  /*0db0*/  USHF.R.U32.HI UR4, URZ, 0x4, UR5 ;  /* 0x000000043f047899 */ /* 0x000fe20008011605 */
[----:B------:R-:W-:-:S03]  /*0dc0*/  IMAD.WIDE.U32 R8, R2, UR36, R8 ;  /* 0x0000002402087c25 */ /* 0x000fc6000f8e0008 */
[----:B------:R-:W-:Y:S01]  /*0dd0*/  UIMAD UR38, UR4, -0x16, UR40 ;  /* 0xffffffea042678a4 */ /* 0x000fe2000f8e0228 */
[----:B------:R-:W-:Y:S01]  /*0de0*/  IMAD.IADD R17, R9, 0x1, R17 ;  /* 0x0000000109117824 */ /* 0x000fe200078e0211 */
[----:B------:R-:W-:Y:S01]  /*0df0*/  @UP0 ULOP3.LUT UR39, UR4, 0x1, URZ, 0xc0, !UPT ;  /* 0x0000000104270892 */ /* 0x000fe2000f8ec03f */
[----:B------:R-:W-:-:S11]  /*0e00*/  IMAD.MOV.U32 R18, RZ, RZ, R8 ;  /* 0x000000ffff127224 */ /* 0x000fd600078e0008 */
.L_x_10:
[----:B------:R-:W-:Y:S01]  /*0e10*/  ISETP.GE.U32.AND P0, PT, R18, UR6, PT ;  /* 0x0000000612007c0c */ /* 0x000fe2000bf06070 */
[----:B------:R-:W-:Y:S01]  /*0e20*/  IMAD.MOV.U32 R32, RZ, RZ, -0x1 ;  /* 0xffffffffff207424 */ /* 0x000fe200078e00ff */
[----:B------:R-:W-:Y:S01]  /*0e30*/  PRMT R5, RZ, 0x7610, R5 ;  /* 0x00007610ff057816 */ /* 0x000fe20000000005 */
[----:B------:R-:W-:Y:S01]  /*0e40*/  IMAD.MOV.U32 R22, RZ, RZ, -0x1 ;  /* 0xffffffffff167424 */ /* 0x000fe200078e00ff */
[----:B------:R-:W-:Y:S01]  /*0e50*/  ISETP.GE.U32.AND.EX P0, PT, R17, UR7, PT, P0 ;  /* 0x0000000711007c0c */ /* 0x000fe2000bf06100 */
[----:B------:R-:W-:-:S12]  /*0e60*/  IMAD.MOV.U32 R23, RZ, RZ, -0x1 ;  /* 0xffffffffff177424 */ /* 0x000fd800078e00ff */
[----:B------:R-:W-:Y:S05]  /*0e70*/  @P0 BRA `(.L_x_11) ;  /* 0x0000000400640947 */ /* 0x000fea0003800000 */
[----:B------:R-:W0:Y:S01]  /*0e80*/  LDC.64 R20, c[0x0][0x628] ;  /* 0x00018a00ff147b82 */ /* 0x000e220000000a00 */
[----:B------:R-:W-:Y:S02]  /*0e90*/  IMAD.MOV.U32 R8, RZ, RZ, R18 ;  /* 0x000000ffff087224 */ /* 0x000fe400078e0012 */
[----:B------:R-:W-:-:S05]  /*0ea0*/  IMAD.MOV.U32 R9, RZ, RZ, R17 ;  /* 0x000000ffff097224 */ /* 0x000fca00078e0011 */
[----:B------:R-:W1:Y:S08]  /*0eb0*/  LDC R22, c[0x0][0x630] ;  /* 0x00018c00ff167b82 */ /* 0x000e700000000800 */
[----:B------:R-:W3:Y:S01]  /*0ec0*/  LDC.64 R24, c[0x0][0x620] ;  /* 0x00018800ff187b82 */ /* 0x000ee20000000a00 */
[----:B0-----:R-:W-:-:S04]  /*0ed0*/  ISETP.NE.U32.AND P0, PT, R20, RZ, PT ;  /* 0x000000ff1400720c */ /* 0x001fc80003f05070 */
[----:B------:R-:W-:-:S13]  /*0ee0*/  ISETP.NE.AND.EX P0, PT, R21, RZ, PT, P0 ;  /* 0x000000ff1500720c */ /* 0x000fda0003f05300 */
[----:B-1-3--:R-:W-:Y:S05]  /*0ef0*/  @!P0 BRA `(.L_x_12) ;  /* 0x0000000000288947 */ /* 0x00afea0003800000 */
[----:B------:R-:W0:Y:S02]  /*0f00*/  LDC R5, c[0x0][0x634] ;  /* 0x00018d00ff057b82 */ /* 0x000e240000000800 */
[----:B0-----:R-:W-:-:S05]  /*0f10*/  IADD3 R5, P0, R18, R5, RZ ;  /* 0x0000000512057210 */ /* 0x001fca0007f1e0ff */
[----:B------:R-:W-:-:S04]  /*0f20*/  IMAD.X R15, RZ, RZ, R17, P0 ;  /* 0x000000ffff0f7224 */ /* 0x000fc800000e0611 */
[----:B------:R-:W-:-:S04]  /*0f30*/  IMAD.WIDE.U32 R8, R15, R20, RZ ;  /* 0x000000140f087225 */ /* 0x000fc800078e00ff */
[----:B------:R-:W-:-:S04]  /*0f40*/  IMAD.WIDE.U32 R10, P0, R5, R21, R8 ;  /* 0x00000015050a7225 */ /* 0x000fc80007800008 */
[----:B------:R-:W-:-:S04]  /*0f50*/  IMAD.WIDE.U32 R8, R5, R20, RZ ;  /* 0x0000001405087225 */ /* 0x000fc800078e00ff */
[----:B------:R-:W-:Y:S01]  /*0f60*/  IMAD.X R13, RZ, RZ, RZ, P0 ;  /* 0x000000ffff0d7224 */ /* 0x000fe200000e06ff */
[----:B------:R-:W-:Y:S01]  /*0f70*/  IADD3 RZ, P0, R9, R10, RZ ;  /* 0x0000000a09ff7210 */ /* 0x000fe20007f1e0ff */
[----:B------:R-:W-:-:S04]  /*0f80*/  IMAD.MOV.U32 R12, RZ, RZ, R11 ;  /* 0x000000ffff0c7224 */ /* 0x000fc800078e000b */
[----:B------:R-:W-:-:S08]  /*0f90*/  IMAD.WIDE.U32.X R8, R15, R21, R12, P0 ;  /* 0x000000150f087225 */ /* 0x000fd000000e040c */
.L_x_12:
[-CC-:B------:R-:W-:Y:S01]  /*0fa0*/  SHF.R.U64 R28, R8, R22.reuse, R9.reuse ;  /* 0x00000016081c7219 */ /* 0x180fe20000001209 */
[----:B------:R-:W0:Y:S01]  /*0fb0*/  LDC R12, c[0x0][0x618] ;  /* 0x00018600ff0c7b82 */ /* 0x000e220000000800 */
[----:B------:R-:W-:Y:S01]  /*0fc0*/  SHF.R.U32.HI R7, RZ, R22, R9 ;  /* 0x00000016ff077219 */ /* 0x000fe20000011609 */
[----:B------:R-:W-:Y:S01]  /*0fd0*/  IMAD.MOV.U32 R8, RZ, RZ, R18 ;  /* 0x000000ffff087224 */ /* 0x000fe200078e0012 */
[----:B------:R-:W-:Y:S01]  /*0fe0*/  IADD3 R11, P0, RZ, -R28, RZ ;  /* 0x8000001cff0b7210 */ /* 0x000fe20007f1e0ff */
[----:B------:R-:W-:Y:S01]  /*0ff0*/  IMAD.MOV.U32 R9, RZ, RZ, R17 ;  /* 0x000000ffff097224 */ /* 0x000fe200078e0011 */
[----:B------:R-:W-:Y:S01]  /*1000*/  I2FP.F32.U32 R5, R6 ;  /* 0x0000000600057245 */ /* 0x000fe20000201000 */
[----:B------:R-:W-:Y:S02]  /*1010*/  ULDC UR4, c[0x0][0x150] ;  /* 0x0000540000047ab9 */ /* 0x000fe40000000800 */
[----:B------:R-:W1:Y:S01]  /*1020*/  LDC.64 R26, c[0x0][0x640] ;  /* 0x00019000ff1a7b82 */ /* 0x000e620000000a00 */
[----:B------:R-:W-:-:S02]  /*1030*/  IMAD.X R13, RZ, RZ, ~R7, P0 ;  /* 0x000000ffff0d7224 */ /* 0x000fc400000e0e07 */
[----:B------:R-:W-:Y:S01]  /*1040*/  FMUL R5, R5, UR4 ;  /* 0x0000000405057c20 */ /* 0x000fe20008400000 */
[----:B------:R-:W-:Y:S01]  /*1050*/  IMAD.WIDE.U32 R8, R11, R24, R8 ;  /* 0x000000180b087225 */ /* 0x000fe200078e0008 */
[----:B------:R-:W-:-:S03]  /*1060*/  ULDC UR4, c[0x0][0x154] ;  /* 0x0000550000047ab9 */ /* 0x000fc60000000800 */
[----:B------:R-:W-:Y:S01]  /*1070*/  IMAD R10, R13, R24, RZ ;  /* 0x000000180d0a7224 */ /* 0x000fe200078e02ff */
[----:B------:R-:W3:Y:S01]  /*1080*/  LDC R7, c[0x0][0x144] ;  /* 0x00005100ff077b82 */ /* 0x000ee20000000800 */
[----:B------:R-:W4:Y:S02]  /*1090*/  F2I.U32.TRUNC.NTZ R5, R5 ;  /* 0x0000000500057305 */ /* 0x000f24000020f000 */
[----:B------:R-:W-:-:S04]  /*10a0*/  IMAD R11, R11, R25, R10 ;  /* 0x000000190b0b7224 */ /* 0x000fc800078e020a */
[----:B------:R-:W-:Y:S01]  /*10b0*/  IMAD.IADD R9, R9, 0x1, R11 ;  /* 0x0000000109097824 */ /* 0x000fe200078e020b */
[----:B------:R-:W2:Y:S04]  /*10c0*/  LDC R13, c[0x0][0x608] ;  /* 0x00018200ff0d7b82 */ /* 0x000ea80000000800 */
[----:B0-----:R-:W-:Y:S02]  /*10d0*/  SHF.R.U64 R29, R8, R12, R9 ;  /* 0x0000000c081d7219 */ /* 0x001fe40000001209 */
[----:B------:R-:W-:Y:S02]  /*10e0*/  I2FP.F32.U32 R8, R14 ;  /* 0x0000000e00087245 */ /* 0x000fe40000201000 */
[----:B------:R-:W0:Y:S01]  /*10f0*/  LDC R20, c[0x0][0x658] ;  /* 0x00019600ff147b82 */ /* 0x000e220000000800 */
[----:B-1----:R-:W-:Y:S01]  /*1100*/  ISETP.NE.U32.AND P0, PT, R26, RZ, PT ;  /* 0x000000ff1a00720c */ /* 0x002fe20003f05070 */
[----:B----4-:R-:W-:-:S02]  /*1110*/  IMAD.MOV R10, RZ, RZ, -R5 ;  /* 0x000000ffff0a7224 */ /* 0x010fc400078e0a05 */
[----:B------:R-:W-:Y:S01]  /*1120*/  FMUL R8, R8, UR4 ;  /* 0x0000000408087c20 */ /* 0x000fe20008400000 */
[----:B------:R-:W-:Y:S01]  /*1130*/  SHF.R.U32.HI R12, RZ, R12, R9 ;  /* 0x0000000cff0c7219 */ /* 0x000fe20000011609 */
[----:B------:R-:W-:Y:S01]  /*1140*/  IMAD.MOV.U32 R9, RZ, RZ, -0x1 ;  /* 0xffffffffff097424 */ /* 0x000fe200078e00ff */
[----:B------:R-:W-:Y:S01]  /*1150*/  ISETP.NE.AND.EX P0, PT, R27, RZ, PT, P0 ;  /* 0x000000ff1b00720c */ /* 0x000fe20003f05300 */
[----:B------:R1:W4:Y:S01]  /*1160*/  F2I.U32.TRUNC.NTZ R15, R8 ;  /* 0x00000008000f7305 */ /* 0x000322000020f000 */
[----:B------:R-:W1:Y:S01]  /*1170*/  LDC R21, c[0x0][0x148] ;  /* 0x00005200ff157b82 */ /* 0x000e620000000800 */
[----:B---3--:R-:W-:Y:S02]  /*1180*/  IMAD R5, R7, R10, R6 ;  /* 0x0000000a07057224 */ /* 0x008fe400078e0206 */
[----:B------:R-:W-:-:S05]  /*1190*/  IMAD.MOV.U32 R7, RZ, RZ, 0x1 ;  /* 0x00000001ff077424 */ /* 0x000fca00078e00ff */
[----:B------:R-:W3:Y:S01]  /*11a0*/  LDC R22, c[0x0][0x648] ;  /* 0x00019200ff167b82 */ /* 0x000ee20000000800 */
[-CC-:B--2---:R-:W-:Y:S02]  /*11b0*/  SHF.R.U64 R30, R29, R13.reuse, R12.reuse ;  /* 0x0000000d1d1e7219 */ /* 0x184fe4000000120c */
[----:B------:R-:W-:-:S05]  /*11c0*/  SHF.R.U32.HI R13, RZ, R13, R12 ;  /* 0x0000000dff0d7219 */ /* 0x000fca000001160c */
[----:B------:R-:W2:Y:S01]  /*11d0*/  LDC R25, c[0x0][0x638] ;  /* 0x00018e00ff197b82 */ /* 0x000ea20000000800 */
[-C--:B0-----:R-:W-:Y:S02]  /*11e0*/  SHF.L.U32 R6, R9, R20.reuse, RZ ;  /* 0x0000001409067219 */ /* 0x081fe400000006ff */
[-CC-:B------:R-:W-:Y:S02]  /*11f0*/  SHF.R.U64 R36, R30, R20.reuse, R13.reuse ;  /* 0x000000141e247219 */ /* 0x180fe4000000120d */
[-C--:B------:R-:W-:Y:S02]  /*1200*/  SHF.R.U32.HI R23, RZ, R20.reuse, R13 ;  /* 0x00000014ff177219 */ /* 0x080fe4000001160d */
[----:B------:R-:W-:Y:S01]  /*1210*/  SHF.L.U32 R12, R7, R20, RZ ;  /* 0x00000014070c7219 */ /* 0x000fe200000006ff */
[----:B------:R-:W0:Y:S01]  /*1220*/  LDC R32, c[0x0][0x610] ;  /* 0x00018400ff207b82 */ /* 0x000e220000000800 */
[----:B------:R-:W-:Y:S01]  /*1230*/  LOP3.LUT R13, RZ, R6, RZ, 0x33, !PT ;  /* 0x00000006ff0d7212 */ /* 0x000fe200078e33ff */
[----:B------:R-:W-:-:S02]  /*1240*/  IMAD.MOV.U32 R6, RZ, RZ, R36 ;  /* 0x000000ffff067224 */ /* 0x000fc400078e0024 */
[----:B------:R-:W-:-:S04]  /*1250*/  IMAD.MOV.U32 R7, RZ, RZ, R23 ;  /* 0x000000ffff077224 */ /* 0x000fc800078e0017 */
[----:B------:R-:W0:Y:S01]  /*1260*/  LDC R24, c[0x0][0x600] ;  /* 0x00018000ff187b82 */ /* 0x000e220000000800 */
[----:B-1--4-:R-:W-:Y:S05]  /*1270*/  @!P0 BRA `(.L_x_13) ;  /* 0x0000000000288947 */ /* 0x012fea0003800000 */
[----:B------:R-:W1:Y:S02]  /*1280*/  LDC R11, c[0x0][0x64c] ;  /* 0x00019300ff0b7b82 */ /* 0x000e640000000800 */
[----:B-1----:R-:W-:-:S05]  /*1290*/  IADD3 R11, P0, R11, R36, RZ ;  /* 0x000000240b0b7210 */ /* 0x002fca0007f1e0ff */
        /* <DEDUP_REMOVED lines=8> */
.L_x_13:
[----:B---3--:R-:W-:Y:S01]  /*1320*/  SHF.R.U64 R7, R6, R22, R7 ;  /* 0x0000001606077219 */ /* 0x008fe20000001207 */
[----:B0-----:R-:W-:Y:S01]  /*1330*/  VIADD R6, R24, 0xffffffff ;  /* 0xffffffff18067836 */ /* 0x001fe20000000000 */
[----:B------:R-:W-:Y:S01]  /*1340*/  LOP3.LUT R13, R30, R13, RZ, 0xc0, !PT ;  /* 0x0000000d1e0d7212 */ /* 0x000fe200078ec0ff */
[----:B------:R-:W-:Y:S02]  /*1350*/  IMAD.MOV R15, RZ, RZ, -R15 ;  /* 0x000000ffff0f7224 */ /* 0x000fe400078e0a0f */
[----:B------:R-:W-:Y:S01]  /*1360*/  IMAD.MOV R8, RZ, RZ, -R7 ;  /* 0x000000ffff087224 */ /* 0x000fe200078e0a07 */
[----:B------:R-:W-:Y:S01]  /*1370*/  LOP3.LUT R6, R29, R6, RZ, 0xc0, !PT ;  /* 0x000000061d067212 */ /* 0x000fe200078ec0ff */
[----:B------:R-:W-:Y:S02]  /*1380*/  IMAD R12, R12, R7, R13 ;  /* 0x000000070c0c7224 */ /* 0x000fe400078e020d */
[----:B------:R-:W-:Y:S02]  /*1390*/  @P1 IMAD R5, R21, R15, R14 ;  /* 0x0000000f15051224 */ /* 0x000fe400078e020e */
[----:B--2---:R-:W-:-:S02]  /*13a0*/  IMAD R7, R8, R25, R36 ;  /* 0x0000001908077224 */ /* 0x004fc400078e0224 */
[----:B------:R-:W-:Y:S02]  /*13b0*/  IMAD R32, R12, R32, R5 ;  /* 0x000000200c207224 */ /* 0x000fe400078e0205 */
[----:B------:R-:W-:Y:S02]  /*13c0*/  IMAD R7, R7, R24, R6 ;  /* 0x0000001807077224 */ /* 0x000fe400078e0206 */
[----:B------:R-:W-:Y:S02]  /*13d0*/  IMAD.MOV.U32 R5, RZ, RZ, 0x1 ;  /* 0x00000001ff057424 */ /* 0x000fe400078e00ff */
[----:B------:R-:W-:Y:S01]  /*13e0*/  IMAD.MOV.U32 R23, RZ, RZ, R28 ;  /* 0x000000ffff177224 */ /* 0x000fe200078e001c */
[----:B------:R-:W-:Y:S02]  /*13f0*/  SEL R22, R7, R32, !P1 ;  /* 0x0000002007167207 */ /* 0x000fe40004800000 */
[----:B------:R-:W-:-:S07]  /*1400*/  SEL R32, R32, R7, !P1 ;  /* 0x0000000720207207 */ /* 0x000fce0004800000 */
.L_x_11:
[----:B------:R-:W-:Y:S05]  /*1410*/  @!P2 BRA `(.L_x_14) ;  /* 0x000000200038a947 */ /* 0x000fea0003800000 */
[----:B------:R-:W-:-:S13]  /*1420*/  ISETP.GT.U32.AND P0, PT, R31, 0x1, PT ;  /* 0x000000011f00780c */ /* 0x000fda0003f04070 */
[----:B------:R-:W-:Y:S05]  /*1430*/  @P0 EXIT ;  /* 0x000000000000094d */ /* 0x000fea0003800000 */
.L_x_15:
[----:B------:R-:W-:-:S08]  /*1440*/  NOP ;  /* 0x0000000000007918 */ /* 0x000fd00000000000 */
[----:B------:R-:W0:Y:S02]  /*1450*/  USETMAXREG.TRY_ALLOC.CTAPOOL UP0, 0xe8 ;  /* 0x000000e8000079c8 */ /* 0x000e240008000600 */
[----:B0-----:R-:W-:-:S13]  /*1460*/  PLOP3.LUT P0, PT, PT, PT, UP0, 0x80, 0x0 ;  /* 0x000000000000781c */ /* 0x001fda0003f0f008 */
[----:B------:R-:W-:Y:S05]  /*1470*/  @!P0 BRA `(.L_x_15) ;  /* 0xfffffffc00f08947 */ /* 0x000fea000383ffff */
[----:B------:R-:W-:-:S13]  /*1480*/  LOP3.LUT P0, RZ, R5, 0xff, RZ, 0xc0, !PT ;  /* 0x000000ff05ff7812 */ /* 0x000fda000780c0ff */
[----:B------:R-:W-:Y:S05]  /*1490*/  @!P0 EXIT ;  /* 0x000000000000894d */ /* 0x000fea0003800000 */
[----:B------:R-:W0:Y:S01]  /*14a0*/  S2UR UR4, SR_CgaCtaId ;  /* 0x00000000000479c3 */ /* 0x000e220000008800 */
[----:B------:R-:W-:Y:S01]  /*14b0*/  SHF.R.S32.HI R0, RZ, 0x1f, R3 ;  /* 0x0000001fff007819 */ /* 0x000fe20000011403 */
[----:B------:R-:W-:Y:S01]  /*14c0*/  UIADD3 UR5, UR45, -0x1, URZ ;  /* 0xffffffff2d057890 */ /* 0x000fe2000fffe03f */
[----:B------:R-:W-:Y:S01]  /*14d0*/  LOP3.LUT R46, R16, 0x1, RZ, 0xfc, !PT ;  /* 0x00000001102e7812 */ /* 0x000fe200078efcff */
[----:B------:R-:W-:Y:S01]  /*14e0*/  UMOV UR42, 0x400 ;  /* 0x00000400002a7882 */ /* 0x000fe20000000000 */
[CC--:B------:R-:W-:Y:S01]  /*14f0*/  LEA.HI R4, R0.reuse, R3.reuse, RZ, 0x2 ;  /* 0x0000000300047211 */ /* 0x0c0fe200078f10ff */
[----:B------:R-:W-:Y:S01]  /*1500*/  UISETP.LT.AND UP0, UPT, UR40, 0x1, UPT ;  /* 0x000000012800788c */ /* 0x000fe2000bf01270 */
[----:B------:R-:W-:Y:S01]  /*1510*/  LEA.HI R0, R0, R3, RZ, 0x5 ;  /* 0x0000000300007211 */ /* 0x000fe200078f28ff */
[----:B------:R-:W-:Y:S01]  /*1520*/  USHF.L.U32 UR41, UR40, 0x1, URZ ;  /* 0x0000000128297899 */ /* 0x000fe2000800063f */
[--C-:B------:R-:W-:Y:S01]  /*1530*/  SHF.R.S32.HI R36, RZ, 0x2, R4.reuse ;  /* 0x00000002ff247819 */ /* 0x100fe20000011404 */
[----:B------:R-:W-:Y:S01]  /*1540*/  USEL UR44, UR40, 0x1, UP0 ;  /* 0x00000001282c7887 */ /* 0x000fe20008000000 */
[----:B------:R-:W-:Y:S01]  /*1550*/  SHF.R.S32.HI R5, RZ, 0x1f, R4 ;  /* 0x0000001fff057819 */ /* 0x000fe20000011404 */
[----:B------:R-:W-:Y:S01]  /*1560*/  UISETP.NE.AND UP0, UPT, UR5, URZ, UPT ;  /* 0x0000003f0500728c */ /* 0x000fe2000bf05270 */
[----:B------:R-:W-:Y:S01]  /*1570*/  LOP3.LUT R4, R4, 0xfffffffc, RZ, 0xc0, !PT ;  /* 0xfffffffc04047812 */ /* 0x000fe200078ec0ff */
[----:B------:R-:W-:Y:S01]  /*1580*/  UIADD3 UR44, -UR44, UR40, URZ ;  /* 0x000000282c2c7290 */ /* 0x000fe2000fffe13f */
[----:B------:R-:W-:Y:S01]  /*1590*/  LEA.HI R5, R5, R36, RZ, 0x3 ;  /* 0x0000002405057211 */ /* 0x000fe200078f18ff */
[----:B------:R-:W-:-:S02]  /*15a0*/  USEL UR7, URZ, 0x1, UP0 ;  /* 0x000000013f077887 */ /* 0x000fc40008000000 */
[----:B------:R-:W-:Y:S01]  /*15b0*/  IMAD.IADD R35, R3, 0x1, -R4 ;  /* 0x0000000103237824 */ /* 0x000fe200078e0a04 */
[----:B------:R-:W-:-:S03]  /*15c0*/  LOP3.LUT R5, R5, 0xfffffff8, RZ, 0xc0, !PT ;  /* 0xfffffff805057812 */ /* 0x000fc600078ec0ff */
[----:B------:R-:W-:Y:S01]  /*15d0*/  IMAD.U32 R42, RZ, RZ, UR7 ;  /* 0x00000007ff2a7e24 */ /* 0x000fe2000f8e00ff */
[----:B0-----:R-:W-:Y:S01]  /*15e0*/  ULEA UR42, UR4, UR42, 0x18 ;  /* 0x0000002a042a7291 */ /* 0x001fe2000f8ec03f */
[----:B------:R-:W-:Y:S01]  /*15f0*/  IMAD.IADD R36, R36, 0x1, -R5 ;  /* 0x0000000124247824 */ /* 0x000fe200078e0a05 */
[----:B------:R-:W-:Y:S01]  /*1600*/  USHF.L.U32 UR4, UR5, 0x3, URZ ;  /* 0x0000000305047899 */ /* 0x000fe2000800063f */
[----:B------:R-:W-:Y:S01]  /*1610*/  SHF.R.S32.HI R5, RZ, 0x5, R0 ;  /* 0x00000005ff057819 */ /* 0x000fe20000011400 */
[----:B------:R-:W-:Y:S02]  /*1620*/  UIADD3 UR5, UR42, 0x2c280, URZ ;  /* 0x0002c2802a057890 */ /* 0x000fe4000fffe03f */
[----:B------:R-:W-:Y:S01]  /*1630*/  ULOP3.LUT UR4, UR4, 0x8, URZ, 0xc0, !UPT ;  /* 0x0000000804047892 */ /* 0x000fe2000f8ec03f */
[--C-:B------:R-:W-:Y:S01]  /*1640*/  SHF.R.S32.HI R37, RZ, 0x1f, R36.reuse ;  /* 0x0000001fff257819 */ /* 0x100fe20000011424 */
[----:B------:R-:W-:Y:S01]  /*1650*/  UIADD3 UR6, UR42, 0x280, URZ ;  /* 0x000002802a067890 */ /* 0x000fe2000fffe03f */
[----:B------:R-:W-:Y:S01]  /*1660*/  IMAD R38, R5, -0x10, -R36 ;  /* 0xfffffff005267824 */ /* 0x000fe200078e0a24 */
[----:B------:R-:W-:-:S02]  /*1670*/  USHF.R.U32.HI UR5, URZ, 0x4, UR5 ;  /* 0x000000043f057899 */ /* 0x000fc40008011605 */
[----:B------:R-:W-:Y:S01]  /*1680*/  USHF.R.U32.HI UR6, URZ, 0x4, UR6 ;  /* 0x000000043f067899 */ /* 0x000fe20008011606 */
[----:B------:R-:W-:Y:S01]  /*1690*/  IMAD.WIDE R36, R5, 0x10, R36 ;  /* 0x0000001005247825 */ /* 0x000fe200078e0224 */
[----:B------:R-:W-:Y:S02]  /*16a0*/  ULOP3.LUT UR46, UR4, 0x8, URZ, 0x3c, !UPT ;  /* 0x00000008042e7892 */ /* 0x000fe4000f8e3c3f */
[----:B------:R-:W-:Y:S02]  /*16b0*/  ULOP3.LUT UR47, UR4, 0x18, URZ, 0x3c, !UPT ;  /* 0x00000018042f7892 */ /* 0x000fe4000f8e3c3f */
[----:B------:R-:W-:Y:S01]  /*16c0*/  UIADD3 UR43, UR42, 0x170, URZ ;  /* 0x000001702a2b7890 */ /* 0x000fe2000fffe03f */
[----:B------:R-:W-:Y:S01]  /*16d0*/  ULDC UR4, c[0x0][0x284] ;  /* 0x0000a10000047ab9 */ /* 0x000fe20000000800 */
[----:B------:R-:W-:Y:S01]  /*16e0*/  ULOP3.LUT UR5, UR5, 0x3fff, URZ, 0xc0, !UPT ;  /* 0x00003fff05057892 */ /* 0x000fe2000f8ec03f */
[----:B------:R-:W-:Y:S01]  /*16f0*/  VIADD R38, R38, UR4 ;  /* 0x0000000426267c36 */ /* 0x000fe20008000000 */
[----:B------:R-:W-:-:S02]  /*1700*/  ULOP3.LUT UR6, UR6, 0x3fff, URZ, 0xc0, !UPT ;  /* 0x00003fff06067892 */ /* 0x000fc4000f8ec03f */
[----:B------:R-:W-:Y:S02]  /*1710*/  ULEA UR45, UR45, UR43, 0x3 ;  /* 0x0000002b2d2d7291 */ /* 0x000fe4000f8e183f */
[----:B------:R-:W-:Y:S02]  /*1720*/  ULOP3.LUT UR48, UR5, 0x10000, URZ, 0xfc, !UPT ;  /* 0x0001000005307892 */ /* 0x000fe4000f8efc3f */
[----:B------:R-:W-:-:S12]  /*1730*/  ULOP3.LUT UR49, UR6, 0x10000, URZ, 0xfc, !UPT ;  /* 0x0001000006317892 */ /* 0x000fd8000f8efc3f */
.L_x_51:
[----:B------:R-:W-:Y:S01]  /*1740*/  SHF.L.U32 R0, R42, 0x1f, RZ ;  /* 0x0000001f2a007819 */ /* 0x000fe200000006ff */
[----:B------:R-:W-:Y:S02]  /*1750*/  ULDC UR4, c[0x0][0x28c] ;  /* 0x0000a30000047ab9 */ /* 0x000fe40000000800 */
[----:B------:R-:W-:Y:S01]  /*1760*/  ISETP.LT.AND P1, PT, RZ, UR4, PT ;  /* 0x00000004ff007c0c */ /* 0x000fe2000bf21270 */
[----:B------:R-:W0:Y:S02]  /*1770*/  SYNCS.PHASECHK.TRANS64.TRYWAIT P0, [UR45+-0x8], R0 ;  /* 0xfffff800ff0075a7 */ /* 0x000e24000800016d */
[----:B01-34-:R-:W-:Y:S10]  /*1780*/  @!P0 BRA `(.L_x_16) ;  /* 0x0000003400dc8947 */ /* 0x01bff40003800000 */
.L_x_91:
[----:B------:R-:W-:Y:S05]  /*1790*/  @P1 BRA `(.L_x_17) ;  /* 0x0000000000401947 */ /* 0x000fea0003800000 */
[----:B0-----:R-:W-:Y:S01]  /*17a0*/  MOV R0, 0x0 ;  /* 0x0000000000007802 */ /* 0x001fe20000000f00 */
[----:B------:R-:W-:Y:S01]  /*17b0*/  ULDC.64 UR4, c[0x4][0x68] ;  /* 0x01001a0000047ab9 */ /* 0x000fe20000000a00 */
[----:B------:R-:W-:Y:S01]  /*17c0*/  ULDC.64 UR6, c[0x4][0x8] ;  /* 0x0100020000067ab9 */ /* 0x000fe20000000a00 */
[----:B------:R-:W-:Y:S01]  /*17d0*/  IMAD.U32 R4, RZ, RZ, UR4 ;  /* 0x00000004ff047e24 */ /* 0x000fe2000f8e00ff */
[----:B------:R0:W1:Y:S01]  /*17e0*/  LDC.64 R14, c[0x4][R0] ;  /* 0x01000000000e7b82 */ /* 0x0000620000000a00 */
[----:B------:R-:W-:Y:S01]  /*17f0*/  IMAD.U32 R5, RZ, RZ, UR5 ;  /* 0x00000005ff057e24 */ /* 0x000fe2000f8e00ff */
[----:B------:R-:W-:Y:S01]  /*1800*/  ULDC.64 UR4, c[0x4][0x70] ;  /* 0x01001c0000047ab9 */ /* 0x000fe20000000a00 */
[----:B------:R-:W-:Y:S02]  /*1810*/  IMAD.U32 R10, RZ, RZ, UR6 ;  /* 0x00000006ff0a7e24 */ /* 0x000fe4000f8e00ff */
[----:B------:R-:W-:Y:S02]  /*1820*/  IMAD.U32 R6, RZ, RZ, UR4 ;  /* 0x00000004ff067e24 */ /* 0x000fe4000f8e00ff */
[----:B------:R-:W-:-:S02]  /*1830*/  IMAD.U32 R7, RZ, RZ, UR5 ;  /* 0x00000005ff077e24 */ /* 0x000fc4000f8e00ff */
[----:B------:R-:W-:Y:S02]  /*1840*/  IMAD.U32 R11, RZ, RZ, UR7 ;  /* 0x00000007ff0b7e24 */ /* 0x000fe4000f8e00ff */
[----:B------:R-:W-:Y:S02]  /*1850*/  IMAD.MOV.U32 R8, RZ, RZ, 0x1e1 ;  /* 0x000001e1ff087424 */ /* 0x000fe400078e00ff */
[----:B------:R-:W-:Y:S02]  /*1860*/  IMAD.MOV.U32 R12, RZ, RZ, 0x1 ;  /* 0x00000001ff0c7424 */ /* 0x000fe400078e00ff */
[----:B0-----:R-:W-:-:S07]  /*1870*/  IMAD.MOV.U32 R13, RZ, RZ, RZ ;  /* 0x000000ffff0d7224 */ /* 0x001fce00078e00ff */
[----:B------:R-:W-:-:S07]  /*1880*/  LEPC R20, `(.L_x_17) ;  /* 0x000000001014794e */ /* 0x000fce0000000000 */
[----:B-12--5:R-:W-:Y:S05]  /*1890*/  CALL.ABS.NOINC R14 ;  /* 0x000000000e007343 */ /* 0x026fea0003c00000 */
.L_x_17:
[----:B------:R-:W-:-:S13]  /*18a0*/  ISETP.NE.AND P0, PT, R46, 0x3, PT ;  /* 0x000000032e00780c */ /* 0x000fda0003f05270 */
[----:B------:R-:W-:Y:S05]  /*18b0*/  @!P0 BRA `(.L_x_18) ;  /* 0x0000000000048947 */ /* 0x000fea0003800000 */
[----:B------:R-:W-:Y:S01]  /*18c0*/  BPT.TRAP 0x1 ;  /* 0x000000040000795c */ /* 0x000fe20000300000 */
.L_x_18:
[----:B0-----:R-:W-:Y:S02]  /*18d0*/  IMAD.U32 R3, RZ, RZ, UR38 ;  /* 0x00000026ff037e24 */ /* 0x001fe4000f8e00ff */
[----:B------:R-:W-:-:S03]  /*18e0*/  IMAD.U32 R0, RZ, RZ, UR39 ;  /* 0x00000027ff007e24 */ /* 0x000fc6000f8e00ff */
[----:B------:R-:W-:Y:S02]  /*18f0*/  LEA R3, R3, UR42, 0x3 ;  /* 0x0000002a03037c11 */ /* 0x000fe4000f8e18ff */
[----:B------:R-:W-:-:S04]  /*1900*/  SHF.L.U32 R0, R0, 0x1f, RZ ;  /* 0x0000001f00007819 */ /* 0x000fc800000006ff */
[----:B------:R0:W1:Y:S01]  /*1910*/  SYNCS.PHASECHK.TRANS64.TRYWAIT P1, [R3+URZ], R0 ;  /* 0x00000000030075a7 */ /* 0x000062000802017f */
[----:B------:R-:W-:Y:S05]  /*1920*/  @!P0 BRA `(.L_x_19) ;  /* 0x0000000000048947 */ /* 0x000fea0003800000 */
[----:B------:R-:W-:Y:S01]  /*1930*/  BPT.TRAP 0x1 ;  /* 0x000000040000795c */ /* 0x000fe20000300000 */
.L_x_19:
[----:B-1----:R-:W-:Y:S05]  /*1940*/  @P1 BRA `(.L_x_20) ;  /* 0x0000000000081947 */ /* 0x002fea0003800000 */
[----:B------:R-:W1:Y:S02]  /*1950*/  SYNCS.PHASECHK.TRANS64.TRYWAIT P1, [R3+URZ], R0 ;  /* 0x00000000030075a7 */ /* 0x000e64000802017f */
[----:B-1----:R-:W-:Y:S05]  /*1960*/  @!P1 BRA `(.L_x_21) ;  /* 0x00000034007c9947 */ /* 0x002fea0003800000 */
.L_x_20:
[----:B------:R-:W-:Y:S05]  /*1970*/  WARPSYNC.ALL ;  /* 0x0000000000007948 */ /* 0x000fea0003800000 */
[----:B------:R-:W-:Y:S01]  /*1980*/  ULEA UR8, UR38, UR49, 0x9 ;  /* 0x0000003126087291 */ /* 0x000fe2000f8e483f */
[----:B------:R-:W-:Y:S01]  /*1990*/  WARPGROUP.ARRIVE ;  /* 0x00000000000079c5 */ /* 0x000fe20000000000 */
[----:B------:R-:W-:Y:S01]  /*19a0*/  ULEA UR9, UR38, UR48, 0x7 ;  /* 0x0000003026097291 */ /* 0x000fe2000f8e383f */
[----:B01----:R-:W-:Y:S01]  /*19b0*/  IMAD.U32 R0, RZ, RZ, UR44 ;  /* 0x0000002cff007e24 */ /* 0x003fe2000f8e00ff */
[----:B------:R-:W-:Y:S01]  /*19c0*/  UMOV UR5, 0x40000040 ;  /* 0x4000004000057882 */ /* 0x000fe20000000000 */
[----:B------:R-:W-:-:S02]  /*19d0*/  UMOV UR7, 0x40000040 ;  /* 0x4000004000077882 */ /* 0x000fc40000000000 */
[----:B------:R-:W-:Y:S01]  /*19e0*/  UMOV UR4, UR8 ;  /* 0x0000000800047c82 */ /* 0x000fe20008000000 */
[----:B------:R-:W-:Y:S01]  /*19f0*/  ISETP.GE.AND P1, PT, R0, 0x1, PT ;  /* 0x000000010000780c */ /* 0x000fe20003f26270 */
[----:B------:R-:W-:Y:S02]  /*1a00*/  UMOV UR6, UR9 ;  /* 0x0000000900067c82 */ /* 0x000fe40008000000 */
[----:B------:R-:W-:Y:S01]  /*1a10*/  HGMMA.64x16x16.F32 R24, gdesc[UR4], RZ, !UPT, gsb0 ;  /* 0x00200000041879f0 */ /* 0x000fe2000c0008ff */
[----:B------:R-:W-:Y:S02]  /*1a20*/  UIADD3 UR4, UR8, 0x2, URZ ;  /* 0x0000000208047890 */ /* 0x000fe4000fffe03f */
[----:B------:R-:W-:Y:S01]  /*1a30*/  UIADD3 UR6, UR9, 0x2, URZ ;  /* 0x0000000209067890 */ /* 0x000fe2000fffe03f */
[----:B------:R-:W-:Y:S01]  /*1a40*/  UMOV UR5, 0x40000040 ;  /* 0x4000004000057882 */ /* 0x000fe20000000000 */
[----:B------:R-:W-:Y:S01]  /*1a50*/  UMOV UR7, 0x40000040 ;  /* 0x4000004000077882 */ /* 0x000fe20000000000 */
[----:B------:R-:W-:-:S02]  /*1a60*/  WARPGROUP.DEPBAR.LE gsb0, 0x0 ;  /* 0x00008000000079c5 */ /* 0x000fc40000010000 */
[----:B------:R-:W-:-:S06]  /*1a70*/  WARPGROUP.ARRIVE ;  /* 0x00000000000079c5 */ /* 0x000fcc0000000000 */
[----:B------:R-:W-:Y:S01]  /*1a80*/  HGMMA.64x16x16.F32 R24, gdesc[UR4], R24, gsb0 ;  /* 0x00200000041879f0 */ /* 0x000fe20008000818 */
[----:B------:R-:W-:Y:S02]  /*1a90*/  UIADD3 UR4, UR8, 0x4, URZ ;  /* 0x0000000408047890 */ /* 0x000fe4000fffe03f */
[----:B------:R-:W-:Y:S01]  /*1aa0*/  UIADD3 UR6, UR9, 0x4, URZ ;  /* 0x0000000409067890 */ /* 0x000fe2000fffe03f */
[----:B------:R-:W-:Y:S01]  /*1ab0*/  UMOV UR5, 0x40000040 ;  /* 0x4000004000057882 */ /* 0x000fe20000000000 */
[----:B------:R-:W-:Y:S01]  /*1ac0*/  UMOV UR7, 0x40000040 ;  /* 0x4000004000077882 */ /* 0x000fe20000000000 */
[----:B------:R-:W-:Y:S02]  /*1ad0*/  WARPGROUP.DEPBAR.LE gsb0, 0x0 ;  /* 0x00008000000079c5 */ /* 0x000fe40000010000 */
        /* <DEDUP_REMOVED lines=8> */
[----:B------:R-:W-:Y:S03]  /*1b60*/  HGMMA.64x16x16.F32 R24, gdesc[UR4], R24, gsb0 ;  /* 0x00200000041879f0 */ /* 0x000fe60008000818 */
[----:B------:R-:W-:Y:S02]  /*1b70*/  WARPGROUP.DEPBAR.LE gsb0, 0x0 ;  /* 0x00008000000079c5 */ /* 0x000fe40000010000 */
[----:B------:R-:W-:Y:S05]  /*1b80*/  @!P1 BRA `(.L_x_22) ;  /* 0x0000000400109947 */ /* 0x000fea0003800000 */
[----:B------:R-:W-:Y:S01]  /*1b90*/  UIADD3 UR4, UR38, 0x1, URZ ;  /* 0x0000000126047890 */ /* 0x000fe2000fffe03f */
[----:B------:R-:W-:Y:S01]  /*1ba0*/  IMAD.U32 R0, RZ, RZ, UR44 ;  /* 0x0000002cff007e24 */ /* 0x000fe2000f8e00ff */
[----:B------:R-:W-:Y:S02]  /*1bb0*/  UMOV UR9, UR38 ;  /* 0x0000002600097c82 */ /* 0x000fe40008000000 */
[----:B------:R-:W-:-:S04]  /*1bc0*/  UISETP.NE.AND UP0, UPT, UR4, 0x16, UPT ;  /* 0x000000160400788c */ /* 0x000fc8000bf05270 */
[----:B------:R-:W-:Y:S02]  /*1bd0*/  USEL UR5, URZ, 0x1, UP0 ;  /* 0x000000013f057887 */ /* 0x000fe40008000000 */
[----:B------:R-:W-:Y:S02]  /*1be0*/  USEL UR8, UR4, URZ, UP0 ;  /* 0x0000003f04087287 */ /* 0x000fe40008000000 */
[----:B------:R-:W-:-:S06]  /*1bf0*/  ULOP3.LUT UR5, UR39, UR5, URZ, 0x3c, !UPT ;  /* 0x0000000527057292 */ /* 0x000fcc000f8e3c3f */
[----:B------:R-:W-:-:S07]  /*1c00*/  IMAD.U32 R5, RZ, RZ, UR5 ;  /* 0x00000005ff057e24 */ /* 0x000fce000f8e00ff */
.L_x_29:
[----:B01----:R-:W-:Y:S05]  /*1c10*/  @!P0 BRA `(.L_x_23) ;  /* 0x0000000000048947 */ /* 0x003fea0003800000 */
[----:B------:R-:W-:Y:S01]  /*1c20*/  BPT.TRAP 0x1 ;  /* 0x000000040000795c */ /* 0x000fe20000300000 */
.L_x_23:
[----:B------:R-:W-:Y:S01]  /*1c30*/  ULEA UR4, UR8, UR42, 0x3 ;  /* 0x0000002a08047291 */ /* 0x000fe2000f8e183f */
[----:B------:R-:W-:-:S08]  /*1c40*/  SHF.L.U32 R3, R5, 0x1f, RZ ;  /* 0x0000001f05037819 */ /* 0x000fd000000006ff */
[----:B------:R0:W1:Y:S01]  /*1c50*/  SYNCS.PHASECHK.TRANS64.TRYWAIT P1, [UR4], R3 ;  /* 0x00000003ff0075a7 */ /* 0x0000620008020144 */
[----:B------:R-:W-:Y:S05]  /*1c60*/  @!P0 BRA `(.L_x_24) ;  /* 0x0000000000048947 */ /* 0x000fea0003800000 */
[----:B------:R-:W-:Y:S01]  /*1c70*/  BPT.TRAP 0x1 ;  /* 0x000000040000795c */ /* 0x000fe20000300000 */
.L_x_24:
[----:B-1----:R-:W-:Y:S05]  /*1c80*/  @P1 BRA `(.L_x_25) ;  /* 0x0000000000081947 */ /* 0x002fea0003800000 */
[----:B------:R-:W1:Y:S02]  /*1c90*/  SYNCS.PHASECHK.TRANS64.TRYWAIT P1, [UR4], R3 ;  /* 0x00000003ff0075a7 */ /* 0x000e640008020144 */
[----:B-1----:R-:W-:Y:S05]  /*1ca0*/  @!P1 BRA `(.L_x_26) ;  /* 0x0000003000c09947 */ /* 0x002fea0003800000 */
.L_x_25:
[----:B------:R-:W-:Y:S01]  /*1cb0*/  ULEA UR10, UR8, UR49, 0x9 ;  /* 0x00000031080a7291 */ /* 0x000fe2000f8e483f */
[----:B------:R-:W-:Y:S01]  /*1cc0*/  WARPGROUP.ARRIVE ;  /* 0x00000000000079c5 */ /* 0x000fe20000000000 */
[----:B------:R-:W-:Y:S01]  /*1cd0*/  ULEA UR11, UR8, UR48, 0x7 ;  /* 0x00000030080b7291 */ /* 0x000fe2000f8e383f */
[----:B------:R-:W-:Y:S01]  /*1ce0*/  UMOV UR5, 0x40000040 ;  /* 0x4000004000057882 */ /* 0x000fe20000000000 */
[----:B------:R-:W-:-:S03]  /*1cf0*/  UMOV UR7, 0x40000040 ;  /* 0x4000004000077882 */ /* 0x000fc60000000000 */
[----:B------:R-:W-:Y:S02]  /*1d00*/  UMOV UR4, UR10 ;  /* 0x0000000a00047c82 */ /* 0x000fe40008000000 */
[----:B------:R-:W-:Y:S02]  /*1d10*/  UMOV UR6, UR11 ;  /* 0x0000000b00067c82 */ /* 0x000fe40008000000 */
[----:B------:R-:W-:Y:S01]  /*1d20*/  HGMMA.64x16x16.F32 R24, gdesc[UR4], R24, gsb0 ;  /* 0x00200000041879f0 */ /* 0x000fe20008000818 */
        /* <DEDUP_REMOVED lines=23> */
[----:B------:R-:W-:Y:S01]  /*1ea0*/  BPT.TRAP 0x1 ;  /* 0x000000040000795c */ /* 0x000fe20000300000 */
.L_x_27:
[----:B------:R-:W-:Y:S01]  /*1eb0*/  ULEA UR4, UR9, UR42, 0x3 ;  /* 0x0000002a09047291 */ /* 0x000fe2000f8e183f */
[----:B------:R-:W-:-:S03]  /*1ec0*/  ISETP.GT.U32.AND P1, PT, R16, 0x1, PT ;  /* 0x000000011000780c */ /* 0x000fc60003f24070 */
[----:B------:R-:W-:-:S04]  /*1ed0*/  UIADD3 UR4, UR4, 0xb0, URZ ;  /* 0x000000b004047890 */ /* 0x000fc8000fffe03f */
[----:B------:R-:W-:-:S09]  /*1ee0*/  UPRMT UR4, URZ, 0x654, UR4 ;  /* 0x000006543f047896 */ /* 0x000fd20008000004 */
[----:B------:R-:W-:Y:S01]  /*1ef0*/  SYNCS.ARRIVE.TRANS64.RED.A1T0 RZ, [UR4], RZ ;  /* 0x000000ffffff79a7 */ /* 0x000fe20008100404 */
[----:B------:R-:W-:Y:S05]  /*1f00*/  @P1 BRA `(.L_x_28) ;  /* 0x0000000000041947 */ /* 0x000fea0003800000 */
[----:B------:R-:W-:Y:S01]  /*1f10*/  BPT.TRAP 0x1 ;  /* 0x000000040000795c */ /* 0x000fe20000300000 */
.L_x_28:
[----:B------:R-:W-:Y:S01]  /*1f20*/  UIADD3 UR8, UR8, 0x1, URZ ;  /* 0x0000000108087890 */ /* 0x000fe2000fffe03f */
[C---:B------:R-:W-:Y:S01]  /*1f30*/  ISETP.GT.AND P1, PT, R0.reuse, 0x1, PT ;  /* 0x000000010000780c */ /* 0x040fe20003f24270 */
[----:B------:R-:W-:Y:S01]  /*1f40*/  UIADD3 UR9, UR9, 0x1, URZ ;  /* 0x0000000109097890 */ /* 0x000fe2000fffe03f */
[----:B------:R-:W-:Y:S01]  /*1f50*/  VIADD R0, R0, 0xffffffff ;  /* 0xffffffff00007836 */ /* 0x000fe20000000000 */
[----:B------:R-:W-:Y:S02]  /*1f60*/  UISETP.NE.AND UP0, UPT, UR8, 0x16, UPT ;  /* 0x000000160800788c */ /* 0x000fe4000bf05270 */
[----:B------:R-:W-:Y:S02]  /*1f70*/  UISETP.NE.AND UP1, UPT, UR9, 0x16, UPT ;  /* 0x000000160900788c */ /* 0x000fe4000bf25270 */
[----:B------:R-:W-:Y:S02]  /*1f80*/  USEL UR4, URZ, 0x1, UP0 ;  /* 0x000000013f047887 */ /* 0x000fe40008000000 */
[----:B------:R-:W-:-:S02]  /*1f90*/  USEL UR8, UR8, URZ, UP0 ;  /* 0x0000003f08087287 */ /* 0x000fc40008000000 */
[----:B------:R-:W-:Y:S02]  /*1fa0*/  USEL UR9, UR9, URZ, UP1 ;  /* 0x0000003f09097287 */ /* 0x000fe40008800000 */
[----:B------:R-:W-:Y:S01]  /*1fb0*/  LOP3.LUT R5, R5, UR4, RZ, 0x3c, !PT ;  /* 0x0000000405057c12 */ /* 0x000fe2000f8e3cff */
[----:B------:R-:W-:Y:S09]  /*1fc0*/  @P1 BRA `(.L_x_29) ;  /* 0xfffffffc00101947 */ /* 0x000ff2000383ffff */
.L_x_22:
[----:B------:R-:W3:Y:S01]  /*1fd0*/  LDC R0, c[0x0][0x28c] ;  /* 0x0000a300ff007b82 */ /* 0x000ee20000000800 */
[----:B01----:R-:W-:-:S04]  /*1fe0*/  IMAD.U32 R3, RZ, RZ, UR46 ;  /* 0x0000002eff037e24 */ /* 0x003fc8000f8e00ff */
[----:B------:R0:W-:Y:S01]  /*1ff0*/  SYNCS.ARRIVE.TRANS64.A1T0 RZ, [R3+UR43], RZ ;  /* 0x000000ff03ff79a7 */ /* 0x0001e2000810002b */
[----:B---3--:R-:W-:-:S13]  /*2000*/  ISETP.GE.AND P1, PT, R0, 0x1, PT ;  /* 0x000000010000780c */ /* 0x008fda0003f26270 */
[----:B0-----:R-:W-:Y:S05]  /*2010*/  @!P1 BRA `(.L_x_30) ;  /* 0x0000000000349947 */ /* 0x001fea0003800000 */
[----:B------:R-:W-:Y:S05]  /*2020*/  @!P0 BRA `(.L_x_31) ;  /* 0x0000000000048947 */ /* 0x000fea0003800000 */
[----:B------:R-:W-:Y:S01]  /*2030*/  BPT.TRAP 0x1 ;  /* 0x000000040000795c */ /* 0x000fe20000300000 */
.L_x_31:
[----:B------:R-:W-:Y:S01]  /*2040*/  UIADD3 UR6, UR44, UR38, URZ ;  /* 0x000000262c067290 */ /* 0x000fe2000fffe03f */
[----:B------:R-:W-:-:S03]  /*2050*/  ISETP.GT.U32.AND P0, PT, R16, 0x1, PT ;  /* 0x000000011000780c */ /* 0x000fc60003f04070 */
[----:B------:R-:W-:-:S04]  /*2060*/  UIMAD.WIDE.U32 UR4, UR6, -0x45d1745d, URZ ;  /* 0xba2e8ba3060478a5 */ /* 0x000fc8000f8e003f */
[----:B------:R-:W-:-:S04]  /*2070*/  USHF.R.U32.HI UR4, URZ, 0x4, UR5 ;  /* 0x000000043f047899 */ /* 0x000fc80008011605 */
[----:B------:R-:W-:-:S04]  /*2080*/  UIMAD UR6, UR4, -0x16, UR6 ;  /* 0xffffffea040678a4 */ /* 0x000fc8000f8e0206 */
[----:B------:R-:W-:-:S04]  /*2090*/  ULEA UR6, UR6, UR42, 0x3 ;  /* 0x0000002a06067291 */ /* 0x000fc8000f8e183f */
[----:B------:R-:W-:-:S04]  /*20a0*/  UIADD3 UR6, UR6, 0xb0, URZ ;  /* 0x000000b006067890 */ /* 0x000fc8000fffe03f */
[----:B------:R-:W-:-:S09]  /*20b0*/  UPRMT UR6, URZ, 0x654, UR6 ;  /* 0x000006543f067896 */ /* 0x000fd20008000006 */
[----:B------:R-:W-:Y:S01]  /*20c0*/  SYNCS.ARRIVE.TRANS64.RED.A1T0 RZ, [UR6], RZ ;  /* 0x000000ffffff79a7 */ /* 0x000fe20008100406 */
[----:B------:R-:W-:Y:S05]  /*20d0*/  @P0 BRA `(.L_x_30) ;  /* 0x0000000000040947 */ /* 0x000fea0003800000 */
[----:B------:R-:W-:Y:S01]  /*20e0*/  BPT.TRAP 0x1 ;  /* 0x000000040000795c */ /* 0x000fe20000300000 */
.L_x_30:
[----:B------:R-:W-:Y:S01]  /*20f0*/  SHF.L.U32 R0, R42, 0x1f, RZ ;  /* 0x0000001f2a007819 */ /* 0x000fe200000006ff */
[----:B------:R-:W-:Y:S01]  /*2100*/  UIADD3 UR38, UR41, UR38, URZ ;  /* 0x0000002629267290 */ /* 0x000fe2000fffe03f */
[----:B------:R-:W0:Y:S01]  /*2110*/  LDC R8, c[0x0][0x288] ;  /* 0x0000a200ff087b82 */ /* 0x000e220000000800 */
[----:B------:R-:W-:Y:S01]  /*2120*/  UISETP.GE.U32.AND UP1, UPT, UR41, 0x16, UPT ;  /* 0x000000162900788c */ /* 0x000fe2000bf26070 */
[----:B------:R-:W-:Y:S01]  /*2130*/  IMAD.SHL.U32 R6, R35, 0x2, RZ ;  /* 0x0000000223067824 */ /* 0x000fe200078e00ff */
[----:B------:R-:W-:Y:S02]  /*2140*/  UISETP.GT.U32.AND UP0, UPT, UR38, 0x15, UPT ;  /* 0x000000152600788c */ /* 0x000fe4000bf04070 */
[----:B------:R-:W-:Y:S02]  /*2150*/  UIMAD.WIDE.U32 UR4, UR38, -0x45d1745d, URZ ;  /* 0xba2e8ba3260478a5 */ /* 0x000fe4000f8e003f */
[----:B------:R-:W-:Y:S01]  /*2160*/  UISETP.LT.U32.AND UP0, UPT, UR41, 0x16, UP0 ;  /* 0x000000162900788c */ /* 0x000fe20008701070 */
[----:B------:R-:W1:Y:S01]  /*2170*/  SYNCS.PHASECHK.TRANS64.TRYWAIT P0, [UR45+0x8], R0 ;  /* 0x00000800ff0075a7 */ /* 0x000e62000800016d */
[----:B------:R-:W-:Y:S01]  /*2180*/  USHF.R.U32.HI UR4, URZ, 0x4, UR5 ;  /* 0x000000043f047899 */ /* 0x000fe20008011605 */
[----:B------:R-:W-:Y:S01]  /*2190*/  SHF.R.S32.HI R7, RZ, 0x1f, R6 ;  /* 0x0000001fff077819 */ /* 0x000fe20000011406 */
[----:B------:R-:W-:-:S02]  /*21a0*/  USEL UR6, URZ, 0x1, !UP0 ;  /* 0x000000013f067887 */ /* 0x000fc4000c000000 */
[----:B------:R-:W-:Y:S02]  /*21b0*/  UIMAD UR38, UR4, -0x16, UR38 ;  /* 0xffffffea042678a4 */ /* 0x000fe4000f8e0226 */
[----:B------:R-:W-:-:S04]  /*21c0*/  ULOP3.LUT UR39, UR39, UR6, URZ, 0x3c, !UPT ;  /* 0x0000000627277292 */ /* 0x000fc8000f8e3c3f */
[----:B------:R-:W-:Y:S01]  /*21d0*/  @UP1 ULOP3.LUT UR39, UR39, 0x1, UR4, 0x78, !UPT ;  /* 0x0000000127271892 */ /* 0x000fe2000f8e7804 */
[----:B01----:R-:W-:Y:S11]  /*21e0*/  @!P0 BRA `(.L_x_32) ;  /* 0x0000002c00888947 */ /* 0x003ff60003800000 */
.L_x_92:
[----:B0-----:R-:W-:Y:S01]  /*21f0*/  IMAD.SHL.U32 R3, R32, 0x40, RZ ;  /* 0x0000004020037824 */ /* 0x001fe200078e00ff */
[----:B------:R-:W-:Y:S01]  /*2200*/  ULDC UR6, c[0x0][0x284] ;  /* 0x0000a10000067ab9 */ /* 0x000fe20000000800 */
[----:B------:R-:W-:Y:S01]  /*2210*/  IMAD.SHL.U32 R12, R22, 0x10, RZ ;  /* 0x00000010160c7824 */ /* 0x000fe200078e00ff */
[----:B------:R-:W-:Y:S01]  /*2220*/  SHF.R.S32.HI R11, RZ, 0x1f, R23 ;  /* 0x0000001fff0b7819 */ /* 0x000fe20000011417 */
[----:B------:R-:W-:Y:S01]  /*2230*/  ULDC.64 UR4, c[0x0][0x5d0] ;  /* 0x0001740000047ab9 */ /* 0x000fe20000000a00 */
[----:B------:R-:W-:Y:S01]  /*2240*/  ISETP.GE.AND P0, PT, R3, UR6, PT ;  /* 0x0000000603007c0c */ /* 0x000fe2000bf06270 */
[----:B------:R-:W-:Y:S01]  /*2250*/  IMAD.WIDE.U32 R4, R23, UR4, R6 ;  /* 0x0000000417047c25 */ /* 0x000fe2000f8e0006 */
[----:B------:R-:W-:Y:S02]  /*2260*/  SHF.R.S32.HI R13, RZ, 0x1f, R12 ;  /* 0x0000001fff0d7819 */ /* 0x000fe4000001140c */
[C---:B------:R-:W-:Y:S01]  /*2270*/  ISETP.GE.OR P0, PT, R12.reuse, R8, P0 ;  /* 0x000000080c00720c */ /* 0x040fe20000706670 */
[----:B------:R-:W-:Y:S01]  /*2280*/  IMAD R0, R11, UR4, RZ ;  /* 0x000000040b007c24 */ /* 0x000fe2000f8e02ff */
[----:B------:R-:W-:-:S03]  /*2290*/  IADD3 R4, P1, R12, R4, RZ ;  /* 0x000000040c047210 */ /* 0x000fc60007f3e0ff */
[----:B------:R-:W-:-:S05]  /*22a0*/  IMAD R9, R23, UR5, R0 ;  /* 0x0000000517097c24 */ /* 0x000fca000f8e0200 */
[----:B------:R-:W-:-:S03]  /*22b0*/  IADD3.X R5, R13, R5, R9, P1, !PT ;  /* 0x000000050d057210 */ /* 0x000fc60000ffe409 */
[----:B------:R-:W-:Y:S05]  /*22c0*/  @P0 BRA `(.L_x_33) ;  /* 0x0000000800d40947 */ /* 0x000fea0003800000 */
[----:B------:R-:W0:Y:S01]  /*22d0*/  LDC.64 R44, c[0x0][0x5c8] ;  /* 0x00017200ff2c7b82 */ /* 0x000e220000000a00 */
[----:B-----5:R-:W-:Y:S01]  /*22e0*/  FSETP.NEU.AND P0, PT, R34, RZ, PT ;  /* 0x000000ff2200720b */ /* 0x020fe20003f0d000 */
[----:B------:R-:W-:Y:S01]  /*22f0*/  IMAD.WIDE R20, R32, 0x40, R36 ;  /* 0x0000004020147825 */ /* 0x000fe200078e0224 */
[----:B------:R-:W-:Y:S03]  /*2300*/  BSSY B0, `(.L_x_33) ;  /* 0x00000b1000007945 */ /* 0x000fe60003800000 */
[----:B------:R-:W-:Y:S02]  /*2310*/  IMAD R9, R35, -0x2, R8 ;  /* 0xfffffffe23097824 */ /* 0x000fe400078e0208 */
[----:B------:R-:W-:Y:S02]  /*2320*/  IMAD.IADD R22, R38, 0x1, -R3 ;  /* 0x0000000126167824 */ /* 0x000fe400078e0a03 */
[----:B------:R-:W-:-:S02]  /*2330*/  IMAD.IADD R32, R9, 0x1, -R12 ;  /* 0x0000000109207824 */ /* 0x000fc400078e0a0c */
[-C--:B0-----:R-:W-:Y:S02]  /*2340*/  IMAD R0, R21, R44.reuse, RZ ;  /* 0x0000002c15007224 */ /* 0x081fe400078e02ff */
[----:B------:R-:W-:-:S04]  /*2350*/  IMAD.WIDE.U32 R40, R20, R44, R4 ;  /* 0x0000002c14287225 */ /* 0x000fc800078e0004 */
[----:B------:R-:W-:-:S04]  /*2360*/  IMAD R5, R20, R45, R0 ;  /* 0x0000002d14057224 */ /* 0x000fc800078e0200 */
[----:B------:R-:W-:Y:S01]  /*2370*/  IMAD.IADD R47, R41, 0x1, R5 ;  /* 0x00000001292f7824 */ /* 0x000fe200078e0205 */
[----:B------:R-:W-:Y:S06]  /*2380*/  @!P0 BRA `(.L_x_34) ;  /* 0x0000000400f08947 */ /* 0x000fec0003800000 */
[----:B------:R-:W0:Y:S01]  /*2390*/  LDC.64 R48, c[0x0][0x5b8] ;  /* 0x00016e00ff307b82 */ /* 0x000e220000000a00 */
[----:B------:R-:W-:-:S07]  /*23a0*/  ULDC.64 UR4, c[0x0][0x5c0] ;  /* 0x0001700000047ab9 */ /* 0x000fce0000000a00 */
[----:B------:R-:W1:Y:S08]  /*23b0*/  LDC.64 R50, c[0x0][0x5b0] ;  /* 0x00016c00ff327b82 */ /* 0x000e700000000a00 */
[----:B------:R-:W3:Y:S01]  /*23c0*/  LDC.64 R52, c[0x0][0x5a8] ;  /* 0x00016a00ff347b82 */ /* 0x000ee20000000a00 */
[-C--:B0-----:R-:W-:Y:S02]  /*23d0*/  IMAD R0, R11, R48.reuse, RZ ;  /* 0x000000300b007224 */ /* 0x081fe400078e02ff */
[----:B------:R-:W-:-:S04]  /*23e0*/  IMAD.WIDE.U32 R4, R23, R48, R6 ;  /* 0x0000003017047225 */ /* 0x000fc800078e0006 */
[----:B------:R-:W-:Y:S01]  /*23f0*/  IMAD R39, R23, R49, R0 ;  /* 0x0000003117277224 */ /* 0x000fe200078e0200 */
[----:B------:R-:W-:Y:S01]  /*2400*/  IADD3 R8, P0, R12, R4, RZ ;  /* 0x000000040c087210 */ /* 0x000fe20007f1e0ff */
[----:B-1----:R-:W-:-:S03]  /*2410*/  IMAD R0, R21, R50, RZ ;  /* 0x0000003215007224 */ /* 0x002fc600078e02ff */
[----:B------:R-:W-:Y:S01]  /*2420*/  IADD3.X R9, R13, R5, R39, P0, !PT ;  /* 0x000000050d097210 */ /* 0x000fe200007fe427 */
[----:B------:R-:W-:Y:S01]  /*2430*/  IMAD R43, R20, R51, R0 ;  /* 0x00000033142b7224 */ /* 0x000fe200078e0200 */
[----:B------:R-:W-:Y:S01]  /*2440*/  ISETP.GT.AND P0, PT, R32, RZ, PT ;  /* 0x000000ff2000720c */ /* 0x000fe20003f04270 */
[----:B------:R-:W-:-:S03]  /*2450*/  IMAD.WIDE.U32 R4, R20, R50, R8 ;  /* 0x0000003214047225 */ /* 0x000fc600078e0008 */
[----:B------:R-:W-:Y:S01]  /*2460*/  ISETP.GT.AND P2, PT, R22, RZ, P0 ;  /* 0x000000ff1600720c */ /* 0x000fe20000744270 */
[----:B------:R-:W-:Y:S01]  /*2470*/  IMAD.IADD R0, R5, 0x1, R43 ;  /* 0x0000000105007824 */ /* 0x000fe200078e022b */
[----:B---3--:R-:W-:-:S04]  /*2480*/  LEA R10, P1, R4, R52, 0x1 ;  /* 0x00000034040a7211 */ /* 0x008fc800078208ff */
[----:B------:R-:W-:-:S07]  /*2490*/  LEA.HI.X R11, R4, R53, R0, 0x1, P1 ;  /* 0x00000035040b7211 */ /* 0x000fce00008f0c00 */
[----:B------:R-:W3:Y:S01]  /*24a0*/  @P2 LDG.E.LTC128B.U16 R0, desc[UR50][R10.64] ;  /* 0x000000320a002981 */ /* 0x000ee2000c1e1520 */
[----:B------:R-:W-:Y:S01]  /*24b0*/  IMAD.WIDE.U32 R4, R20, R50, R12 ;  /* 0x0000003214047225 */ /* 0x000fe200078e000c */
[----:B------:R-:W-:Y:S02]  /*24c0*/  BSSY B1, `(.L_x_35) ;  /* 0x0000015000017945 */ /* 0x000fe40003800000 */
[----:B------:R-:W-:-:S04]  /*24d0*/  IADD3 R14, P1, R6, R4, RZ ;  /* 0x00000004060e7210 */ /* 0x000fc80007f3e0ff */
[----:B------:R-:W-:Y:S02]  /*24e0*/  IADD3.X R15, R7, R43, R5, P1, !PT ;  /* 0x0000002b070f7210 */ /* 0x000fe40000ffe405 */
[----:B------:R-:W-:Y:S01]  /*24f0*/  LEA R4, P1, R40, UR4, 0x1 ;  /* 0x0000000428047c11 */ /* 0x000fe2000f8208ff */
[----:B------:R-:W-:-:S03]  /*2500*/  IMAD.WIDE.U32 R14, R23, R48, R14 ;  /* 0x00000030170e7225 */ /* 0x000fc600078e000e */
[----:B------:R-:W-:Y:S02]  /*2510*/  LEA.HI.X R5, R40, UR5, R47, 0x1, P1 ;  /* 0x0000000528057c11 */ /* 0x000fe400088f0c2f */
[----:B------:R-:W-:Y:S02]  /*2520*/  ISETP.GT.AND P1, PT, R32, 0x1, PT ;  /* 0x000000012000780c */ /* 0x000fe40003f24270 */
[----:B------:R-:W-:Y:S02]  /*2530*/  LEA R40, P4, R14, R52, 0x1 ;  /* 0x000000340e287211 */ /* 0x000fe400078808ff */
[----:B------:R-:W-:Y:S01]  /*2540*/  ISETP.GT.AND P3, PT, R22, RZ, P1 ;  /* 0x000000ff1600720c */ /* 0x000fe20000f64270 */
[----:B---3--:R-:W-:-:S05]  /*2550*/  HADD2.F32 R3, -RZ, R0.H0_H0 ;  /* 0x20000000ff037230 */ /* 0x008fca0000004100 */
[----:B------:R-:W-:-:S04]  /*2560*/  FMUL R3, R3, R34 ;  /* 0x0000002203037220 */ /* 0x000fc80000400000 */
[----:B------:R-:W-:-:S05]  /*2570*/  FFMA R3, R24, R33, R3 ;  /* 0x0000002118037223 */ /* 0x000fca0000000003 */
[----:B------:R-:W-:Y:S01]  /*2580*/  F2FP.F16.F32.PACK_AB R10, RZ, R3 ;  /* 0x00000003ff0a723e */ /* 0x000fe200000000ff */
[----:B------:R-:W-:-:S03]  /*2590*/  IMAD.IADD R3, R39, 0x1, R15 ;  /* 0x0000000127037824 */ /* 0x000fc600078e020f */
[----:B------:R-:W-:Y:S01]  /*25a0*/  PRMT R11, R10, 0x7610, R11 ;  /* 0x000076100a0b7816 */ /* 0x000fe2000000000b */
[----:B------:R-:W-:Y:S01]  /*25b0*/  IMAD.SHL.U32 R10, R50, 0x8, RZ ;  /* 0x00000008320a7824 */ /* 0x000fe200078e00ff */
[----:B------:R-:W-:-:S03]  /*25c0*/  LEA.HI.X R41, R14, R53, R3, 0x1, P4 ;  /* 0x000000350e297211 */ /* 0x000fc600020f0c03 */
[----:B------:R0:W-:Y:S02]  /*25d0*/  @P2 STG.E.U16 desc[UR50][R4.64], R11 ;  /* 0x0000000b04002986 */ /* 0x0001e4000c101532 */
[----:B0-----:R-:W-:Y:S01]  /*25e0*/  SHF.L.U64.HI R11, R50, 0x3, R51 ;  /* 0x00000003320b7819 */ /* 0x001fe20000010233 */
[----:B------:R-:W-:Y:S06]  /*25f0*/  @!P3 BRA `(.L_x_36) ;  /* 0x000000000004b947 */ /* 0x000fec0003800000 */
[----:B------:R0:W5:Y:S02]  /*2600*/  LDG.E.LTC128B.U16 R0, desc[UR50][R40.64+0x2] ;  /* 0x0000023228007981 */ /* 0x000164000c1e1520 */
.L_x_36:
[----:B------:R-:W-:Y:S05]  /*2610*/  BSYNC B1 ;  /* 0x0000000000017941 */ /* 0x000fea0003800000 */
.L_x_35:
[----:B-----5:R-:W-:Y:S01]  /*2620*/  HADD2.F32 R3, -RZ, R0.H0_H0 ;  /* 0x20000000ff037230 */ /* 0x020fe20000004100 */
[----:B------:R-:W-:Y:S01]  /*2630*/  ISETP.GT.AND P0, PT, R22, 0x8, P0 ;  /* 0x000000081600780c */ /* 0x000fe20000704270 */
[----:B------:R-:W-:-:S04]  /*2640*/  IMAD.WIDE.U32 R10, R20, R50, R10 ;  /* 0x00000032140a7225 */ /* 0x000fc800078e000a */
[----:B------:R-:W-:Y:S01]  /*2650*/  FMUL R14, R3, R34 ;  /* 0x00000022030e7220 */ /* 0x000fe20000400000 */
[----:B------:R-:W-:Y:S01]  /*2660*/  IMAD.IADD R43, R43, 0x1, R11 ;  /* 0x000000012b2b7824 */ /* 0x000fe200078e020b */
[----:B------:R-:W-:Y:S02]  /*2670*/  IADD3 R3, P2, R8, R10, RZ ;  /* 0x0000000a08037210 */ /* 0x000fe40007f5e0ff */
[----:B------:R-:W-:-:S03]  /*2680*/  FFMA R14, R25, R33, R14 ;  /* 0x00000021190e7223 */ /* 0x000fc6000000000e */
[----:B------:R-:W-:Y:S01]  /*2690*/  IMAD.X R20, R43, 0x1, R9, P2 ;  /* 0x000000012b147824 */ /* 0x000fe200010e0609 */
[C---:B------:R-:W-:Y:S02]  /*26a0*/  LEA R8, P2, R3.reuse, R52, 0x1 ;  /* 0x0000003403087211 */ /* 0x040fe400078408ff */
[----:B------:R-:W-:Y:S02]  /*26b0*/  F2FP.F16.F32.PACK_AB R14, RZ, R14 ;  /* 0x0000000eff0e723e */ /* 0x000fe400000000ff */
[----:B------:R-:W-:-:S03]  /*26c0*/  LEA.HI.X R9, R3, R53, R20, 0x1, P2 ;  /* 0x0000003503097211 */ /* 0x000fc600010f0c14 */
[----:B------:R1:W-:Y:S04]  /*26d0*/  @P3 STG.E.U16 desc[UR50][R4.64+0x2], R14 ;  /* 0x0000020e04003986 */ /* 0x0003e8000c101532 */
[----:B------:R-:W3:Y:S01]  /*26e0*/  @P0 LDG.E.LTC128B.U16 R0, desc[UR50][R8.64] ;  /* 0x0000003208000981 */ /* 0x000ee2000c1e1520 */
[----:B------:R-:W-:Y:S01]  /*26f0*/  IADD3 R10, P2, P3, R6, R10, R12 ;  /* 0x0000000a060a7210 */ /* 0x000fe20007b5e00c */
[----:B------:R-:W-:Y:S01]  /*2700*/  BSSY B1, `(.L_x_37) ;  /* 0x0000011000017945 */ /* 0x000fe20003800000 */
[----:B------:R-:W-:Y:S02]  /*2710*/  ISETP.GT.AND P1, PT, R22, 0x8, P1 ;  /* 0x000000081600780c */ /* 0x000fe40000f24270 */
[----:B------:R-:W-:Y:S02]  /*2720*/  IADD3.X R11, R7, R43, R13, P2, P3 ;  /* 0x0000002b070b7210 */ /* 0x000fe400017e640d */
[----:B------:R-:W-:-:S02]  /*2730*/  SHF.L.U64.HI R7, R44, 0x4, R45 ;  /* 0x000000042c077819 */ /* 0x000fc4000001022d */
[----:B------:R-:W-:Y:S01]  /*2740*/  LEA R6, P2, R44, R4, 0x4 ;  /* 0x000000042c067211 */ /* 0x000fe200078420ff */
[----:B------:R-:W-:-:S04]  /*2750*/  IMAD.WIDE.U32 R10, R23, R48, R10 ;  /* 0x00000030170a7225 */ /* 0x000fc800078e000a */
[----:B------:R-:W-:Y:S01]  /*2760*/  IMAD.X R7, R7, 0x1, R5, P2 ;  /* 0x0000000107077824 */ /* 0x000fe200010e0605 */
[----:B------:R-:W-:Y:S01]  /*2770*/  LEA R12, P3, R10, R52, 0x1 ;  /* 0x000000340a0c7211 */ /* 0x000fe200078608ff */
[----:B------:R-:W-:-:S05]  /*2780*/  IMAD.IADD R11, R39, 0x1, R11 ;  /* 0x00000001270b7824 */ /* 0x000fca00078e020b */
[----:B------:R-:W-:Y:S01]  /*2790*/  LEA.HI.X R13, R10, R53, R11, 0x1, P3 ;  /* 0x000000350a0d7211 */ /* 0x000fe200018f0c0b */
[----:B---3--:R-:W-:-:S05]  /*27a0*/  HADD2.F32 R3, -RZ, R0.H0_H0 ;  /* 0x20000000ff037230 */ /* 0x008fca0000004100 */
[----:B------:R-:W-:-:S04]  /*27b0*/  FMUL R3, R3, R34 ;  /* 0x0000002203037220 */ /* 0x000fc80000400000 */
[----:B------:R-:W-:-:S05]  /*27c0*/  FFMA R3, R26, R33, R3 ;  /* 0x000000211a037223 */ /* 0x000fca0000000003 */
[----:B------:R-:W-:-:S05]  /*27d0*/  F2FP.F16.F32.PACK_AB R3, RZ, R3 ;  /* 0x00000003ff03723e */ /* 0x000fca00000000ff */
[----:B------:R1:W-:Y:S01]  /*27e0*/  @P0 STG.E.U16 desc[UR50][R6.64], R3 ;  /* 0x0000000306000986 */ /* 0x0003e2000c101532 */
[----:B------:R-:W-:Y:S05]  /*27f0*/  @!P1 BRA `(.L_x_38) ;  /* 0x0000000000049947 */ /* 0x000fea0003800000 */
[----:B------:R3:W5:Y:S02]  /*2800*/  LDG.E.LTC128B.U16 R0, desc[UR50][R12.64+0x2] ;  /* 0x000002320c007981 */ /* 0x000764000c1e1520 */
.L_x_38:
[----:B------:R-:W-:Y:S05]  /*2810*/  BSYNC B1 ;  /* 0x0000000000017941 */ /* 0x000fea0003800000 */
.L_x_37:
[----:B-1---5:R-:W-:Y:S01]  /*2820*/  HADD2.F32 R3, -RZ, R0.H0_H0 ;  /* 0x20000000ff037230 */ /* 0x022fe20000004100 */
[----:B------:R-:W-:Y:S01]  /*2830*/  ISETP.GT.AND P0, PT, R32, 0x8, PT ;  /* 0x000000082000780c */ /* 0x000fe20003f04270 */
[----:B------:R-:W-:Y:S03]  /*2840*/  BSSY B1, `(.L_x_39) ;  /* 0x0000008000017945 */ /* 0x000fe60003800000 */
[----:B------:R-:W-:Y:S01]  /*2850*/  FMUL R8, R3, R34 ;  /* 0x0000002203087220 */ /* 0x000fe20000400000 */
[----:B------:R-:W-:-:S03]  /*2860*/  ISETP.GT.AND P2, PT, R22, RZ, P0 ;  /* 0x000000ff1600720c */ /* 0x000fc60000744270 */
[----:B------:R-:W-:-:S05]  /*2870*/  FFMA R8, R27, R33, R8 ;  /* 0x000000211b087223 */ /* 0x000fca0000000008 */
[----:B------:R-:W-:-:S05]  /*2880*/  F2FP.F16.F32.PACK_AB R8, RZ, R8 ;  /* 0x00000008ff08723e */ /* 0x000fca00000000ff */
[----:B------:R1:W-:Y:S01]  /*2890*/  @P1 STG.E.U16 desc[UR50][R6.64+0x2], R8 ;  /* 0x0000020806001986 */ /* 0x0003e2000c101532 */
[----:B------:R-:W-:Y:S05]  /*28a0*/  @!P2 BRA `(.L_x_40) ;  /* 0x000000000004a947 */ /* 0x000fea0003800000 */
[----:B------:R4:W5:Y:S02]  /*28b0*/  LDG.E.LTC128B.U16 R0, desc[UR50][R40.64+0x10] ;  /* 0x0000103228007981 */ /* 0x000964000c1e1520 */
.L_x_40:
[----:B------:R-:W-:Y:S05]  /*28c0*/  BSYNC B1 ;  /* 0x0000000000017941 */ /* 0x000fea0003800000 */
.L_x_39:
[----:B-----5:R-:W-:Y:S01]  /*28d0*/  HADD2.F32 R3, -RZ, R0.H0_H0 ;  /* 0x20000000ff037230 */ /* 0x020fe20000004100 */
        /* <DEDUP_REMOVED lines=9> */
.L_x_42:
[----:B------:R-:W-:Y:S05]  /*2970*/  BSYNC B1 ;  /* 0x0000000000017941 */ /* 0x000fea0003800000 */
.L_x_41:
[----:B0----5:R-:W-:Y:S01]  /*2980*/  HADD2.F32 R3, -RZ, R0.H0_H0 ;  /* 0x20000000ff037230 */ /* 0x021fe20000004100 */
[----:B------:R-:W-:Y:S01]  /*2990*/  ISETP.GT.AND P0, PT, R22, 0x8, P0 ;  /* 0x000000081600780c */ /* 0x000fe20000704270 */
[----:B------:R-:W-:Y:S03]  /*29a0*/  BSSY B1, `(.L_x_43) ;  /* 0x0000007000017945 */ /* 0x000fe60003800000 */
[----:B-1----:R-:W-:-:S04]  /*29b0*/  FMUL R8, R3, R34 ;  /* 0x0000002203087220 */ /* 0x002fc80000400000 */
[----:B------:R-:W-:-:S05]  /*29c0*/  FFMA R8, R29, R33, R8 ;  /* 0x000000211d087223 */ /* 0x000fca0000000008 */
[----:B------:R-:W-:-:S05]  /*29d0*/  F2FP.F16.F32.PACK_AB R8, RZ, R8 ;  /* 0x00000008ff08723e */ /* 0x000fca00000000ff */
[----:B------:R0:W-:Y:S01]  /*29e0*/  @P3 STG.E.U16 desc[UR50][R4.64+0x12], R8 ;  /* 0x0000120804003986 */ /* 0x0001e2000c101532 */
[----:B------:R-:W-:Y:S05]  /*29f0*/  @!P0 BRA `(.L_x_44) ;  /* 0x0000000000048947 */ /* 0x000fea0003800000 */
[----:B------:R1:W5:Y:S02]  /*2a00*/  LDG.E.LTC128B.U16 R0, desc[UR50][R12.64+0x10] ;  /* 0x000010320c007981 */ /* 0x000364000c1e1520 */
.L_x_44:
[----:B------:R-:W-:Y:S05]  /*2a10*/  BSYNC B1 ;  /* 0x0000000000017941 */ /* 0x000fea0003800000 */
.L_x_43:
[----:B-----5:R-:W-:Y:S01]  /*2a20*/  HADD2.F32 R3, -RZ, R0.H0_H0 ;  /* 0x20000000ff037230 */ /* 0x020fe20000004100 */
[----:B------:R-:W-:Y:S01]  /*2a30*/  ISETP.GT.AND P1, PT, R22, 0x8, P1 ;  /* 0x000000081600780c */ /* 0x000fe20000f24270 */
[----:B0-----:R-:W-:Y:S01]  /*2a40*/  @P0 IMAD.MOV.U32 R4, RZ, RZ, R6 ;  /* 0x000000ffff040224 */ /* 0x001fe200078e0006 */
[----:B------:R-:W-:Y:S01]  /*2a50*/  BSSY B1, `(.L_x_45) ;  /* 0x0000008000017945 */ /* 0x000fe20003800000 */
[----:B------:R-:W-:Y:S02]  /*2a60*/  @P0 IMAD.MOV.U32 R5, RZ, RZ, R7 ;  /* 0x000000ffff050224 */ /* 0x000fe400078e0007 */
[----:B------:R-:W-:-:S04]  /*2a70*/  FMUL R3, R3, R34 ;  /* 0x0000002203037220 */ /* 0x000fc80000400000 */
[----:B------:R-:W-:-:S05]  /*2a80*/  FFMA R3, R30, R33, R3 ;  /* 0x000000211e037223 */ /* 0x000fca0000000003 */
[----:B------:R-:W-:-:S05]  /*2a90*/  F2FP.F16.F32.PACK_AB R3, RZ, R3 ;  /* 0x00000003ff03723e */ /* 0x000fca00000000ff */
[----:B------:R0:W-:Y:S01]  /*2aa0*/  @P0 STG.E.U16 desc[UR50][R4.64+0x10], R3 ;  /* 0x0000100304000986 */ /* 0x0001e2000c101532 */
[----:B------:R-:W-:Y:S05]  /*2ab0*/  @!P1 BRA `(.L_x_46) ;  /* 0x0000000000049947 */ /* 0x000fea0003800000 */
[----:B------:R0:W5:Y:S02]  /*2ac0*/  LDG.E.LTC128B.U16 R0, desc[UR50][R12.64+0x12] ;  /* 0x000012320c007981 */ /* 0x000164000c1e1520 */
.L_x_46:
[----:B------:R-:W-:Y:S05]  /*2ad0*/  BSYNC B1 ;  /* 0x0000000000017941 */ /* 0x000fea0003800000 */
.L_x_45:
[----:B------:R-:W-:Y:S05]  /*2ae0*/  @!P1 BRA `(.L_x_47) ;  /* 0x0000000000c89947 */ /* 0x000fea0003800000 */
[----:B0----5:R-:W-:-:S05]  /*2af0*/  HADD2.F32 R3, -RZ, R0.H0_H0 ;  /* 0x20000000ff037230 */ /* 0x021fca0000004100 */
[----:B------:R-:W-:-:S04]  /*2b00*/  FMUL R0, R3, R34 ;  /* 0x0000002203007220 */ /* 0x000fc80000400000 */
[----:B------:R-:W-:-:S05]  /*2b10*/  FFMA R0, R31, R33, R0 ;  /* 0x000000211f007223 */ /* 0x000fca0000000000 */
[----:B------:R-:W-:-:S05]  /*2b20*/  F2FP.F16.F32.PACK_AB R0, RZ, R0 ;  /* 0x00000000ff00723e */ /* 0x000fca00000000ff */
[----:B------:R0:W-:Y:S01]  /*2b30*/  STG.E.U16 desc[UR50][R6.64+0x12], R0 ;  /* 0x0000120006007986 */ /* 0x0001e2000c101532 */
[----:B------:R-:W-:Y:S05]  /*2b40*/  BRA `(.L_x_47) ;  /* 0x0000000000b07947 */ /* 0x000fea0003800000 */
.L_x_34:
[----:B------:R-:W-:Y:S01]  /*2b50*/  ULDC.64 UR4, c[0x0][0x5c0] ;  /* 0x0001700000047ab9 */ /* 0x000fe20000000a00 */
[----:B------:R-:W-:Y:S01]  /*2b60*/  ISETP.GT.AND P0, PT, R32, RZ, PT ;  /* 0x000000ff2000720c */ /* 0x000fe20003f04270 */
[-C--:B------:R-:W-:Y:S01]  /*2b70*/  FMUL R24, R24, R33.reuse ;  /* 0x0000002118187220 */ /* 0x080fe20000400000 */
[----:B------:R-:W-:Y:S01]  /*2b80*/  LEA R4, P5, R40, UR4, 0x1 ;  /* 0x0000000428047c11 */ /* 0x000fe2000f8a08ff */
[-C--:B------:R-:W-:Y:S01]  /*2b90*/  FMUL R25, R25, R33.reuse ;  /* 0x0000002119197220 */ /* 0x080fe20000400000 */
[----:B------:R-:W-:Y:S01]  /*2ba0*/  ISETP.GT.AND P2, PT, R32, 0x1, PT ;  /* 0x000000012000780c */ /* 0x000fe20003f44270 */
[-C--:B------:R-:W-:Y:S01]  /*2bb0*/  FMUL R26, R26, R33.reuse ;  /* 0x000000211a1a7220 */ /* 0x080fe20000400000 */
[----:B------:R-:W-:Y:S01]  /*2bc0*/  ISETP.GT.AND P4, PT, R22, RZ, P0 ;  /* 0x000000ff1600720c */ /* 0x000fe20000784270 */
[-C--:B------:R-:W-:Y:S01]  /*2bd0*/  FMUL R27, R27, R33.reuse ;  /* 0x000000211b1b7220 */ /* 0x080fe20000400000 */
[----:B------:R-:W-:Y:S01]  /*2be0*/  LEA.HI.X R5, R40, UR5, R47, 0x1, P5 ;  /* 0x0000000528057c11 */ /* 0x000fe2000a8f0c2f */
[-C--:B------:R-:W-:Y:S01]  /*2bf0*/  FMUL R28, R28, R33.reuse ;  /* 0x000000211c1c7220 */ /* 0x080fe20000400000 */
[----:B------:R-:W-:Y:S01]  /*2c00*/  ISETP.GT.AND P5, PT, R22, RZ, P2 ;  /* 0x000000ff1600720c */ /* 0x000fe200017a4270 */
[-C--:B------:R-:W-:Y:S01]  /*2c10*/  FMUL R29, R29, R33.reuse ;  /* 0x000000211d1d7220 */ /* 0x080fe20000400000 */
[----:B------:R-:W-:Y:S01]  /*2c20*/  F2FP.F16.F32.PACK_AB R24, RZ, R24 ;  /* 0x00000018ff18723e */ /* 0x000fe200000000ff */
[----:B------:R-:W-:Y:S01]  /*2c30*/  FMUL R30, R30, R33 ;  /* 0x000000211e1e7220 */ /* 0x000fe20000400000 */
[----:B------:R-:W-:Y:S01]  /*2c40*/  F2FP.F16.F32.PACK_AB R25, RZ, R25 ;  /* 0x00000019ff19723e */ /* 0x000fe200000000ff */
[----:B------:R-:W-:Y:S01]  /*2c50*/  FMUL R31, R31, R33 ;  /* 0x000000211f1f7220 */ /* 0x000fe20000400000 */
[----:B------:R-:W-:-:S02]  /*2c60*/  SHF.L.U64.HI R45, R44, 0x4, R45 ;  /* 0x000000042c2d7819 */ /* 0x000fc4000001022d */
[C---:B------:R-:W-:Y:S01]  /*2c70*/  ISETP.GT.AND P3, PT, R32.reuse, 0x8, PT ;  /* 0x000000082000780c */ /* 0x040fe20003f64270 */
[----:B------:R-:W-:Y:S01]  /*2c80*/  @P4 STG.E.U16 desc[UR50][R4.64], R24 ;  /* 0x0000001804004986 */ /* 0x000fe2000c101532 */
[----:B------:R-:W-:Y:S02]  /*2c90*/  ISETP.GT.AND P1, PT, R32, 0x9, PT ;  /* 0x000000092000780c */ /* 0x000fe40003f24270 */
[----:B------:R-:W-:Y:S01]  /*2ca0*/  ISETP.GT.AND P0, PT, R22, 0x8, P0 ;  /* 0x000000081600780c */ /* 0x000fe20000704270 */
[----:B------:R-:W-:Y:S01]  /*2cb0*/  @P5 STG.E.U16 desc[UR50][R4.64+0x2], R25 ;  /* 0x0000021904005986 */ /* 0x000fe2000c101532 */
[----:B------:R-:W-:Y:S02]  /*2cc0*/  LEA R6, P5, R44, R4, 0x4 ;  /* 0x000000042c067211 */ /* 0x000fe400078a20ff */
[C---:B------:R-:W-:Y:S02]  /*2cd0*/  ISETP.GT.AND P2, PT, R22.reuse, 0x8, P2 ;  /* 0x000000081600780c */ /* 0x040fe40001744270 */
[C---:B------:R-:W-:Y:S01]  /*2ce0*/  ISETP.GT.AND P4, PT, R22.reuse, RZ, P3 ;  /* 0x000000ff1600720c */ /* 0x040fe20001f84270 */
[----:B------:R-:W-:Y:S01]  /*2cf0*/  IMAD.X R7, R45, 0x1, R5, P5 ;  /* 0x000000012d077824 */ /* 0x000fe200028e0605 */
[----:B------:R-:W-:-:S02]  /*2d00*/  ISETP.GT.AND P5, PT, R22, RZ, P1 ;  /* 0x000000ff1600720c */ /* 0x000fc40000fa4270 */
[C---:B------:R-:W-:Y:S02]  /*2d10*/  ISETP.GT.AND P3, PT, R22.reuse, 0x8, P3 ;  /* 0x000000081600780c */ /* 0x040fe40001f64270 */
[----:B------:R-:W-:Y:S02]  /*2d20*/  F2FP.F16.F32.PACK_AB R26, RZ, R26 ;  /* 0x0000001aff1a723e */ /* 0x000fe400000000ff */
[----:B------:R-:W-:Y:S02]  /*2d30*/  F2FP.F16.F32.PACK_AB R27, RZ, R27 ;  /* 0x0000001bff1b723e */ /* 0x000fe400000000ff */
[----:B------:R-:W-:Y:S01]  /*2d40*/  ISETP.GT.AND P1, PT, R22, 0x8, P1 ;  /* 0x000000081600780c */ /* 0x000fe20000f24270 */
[----:B------:R-:W-:Y:S01]  /*2d50*/  @P0 STG.E.U16 desc[UR50][R6.64], R26 ;  /* 0x0000001a06000986 */ /* 0x000fe2000c101532 */
[----:B------:R-:W-:Y:S02]  /*2d60*/  F2FP.F16.F32.PACK_AB R28, RZ, R28 ;  /* 0x0000001cff1c723e */ /* 0x000fe400000000ff */
[----:B------:R-:W-:Y:S01]  /*2d70*/  F2FP.F16.F32.PACK_AB R29, RZ, R29 ;  /* 0x0000001dff1d723e */ /* 0x000fe200000000ff */
[----:B------:R-:W-:Y:S01]  /*2d80*/  @P2 STG.E.U16 desc[UR50][R6.64+0x2], R27 ;  /* 0x0000021b06002986 */ /* 0x000fe2000c101532 */
[----:B------:R-:W-:-:S02]  /*2d90*/  F2FP.F16.F32.PACK_AB R30, RZ, R30 ;  /* 0x0000001eff1e723e */ /* 0x000fc400000000ff */
[----:B------:R-:W-:Y:S01]  /*2da0*/  F2FP.F16.F32.PACK_AB R31, RZ, R31 ;  /* 0x0000001fff1f723e */ /* 0x000fe200000000ff */
[----:B------:R-:W-:Y:S04]  /*2db0*/  @P4 STG.E.U16 desc[UR50][R4.64+0x10], R28 ;  /* 0x0000101c04004986 */ /* 0x000fe8000c101532 */
[----:B------:R0:W-:Y:S02]  /*2dc0*/  @P5 STG.E.U16 desc[UR50][R4.64+0x12], R29 ;  /* 0x0000121d04005986 */ /* 0x0001e4000c101532 */
[----:B0-----:R-:W-:Y:S02]  /*2dd0*/  @P3 IMAD.MOV.U32 R4, RZ, RZ, R6 ;  /* 0x000000ffff043224 */ /* 0x001fe400078e0006 */
[----:B------:R-:W-:-:S05]  /*2de0*/  @P3 IMAD.MOV.U32 R5, RZ, RZ, R7 ;  /* 0x000000ffff053224 */ /* 0x000fca00078e0007 */
[----:B------:R0:W-:Y:S04]  /*2df0*/  @P3 STG.E.U16 desc[UR50][R4.64+0x10], R30 ;  /* 0x0000101e04003986 */ /* 0x0001e8000c101532 */
[----:B------:R0:W-:Y:S02]  /*2e00*/  @P1 STG.E.U16 desc[UR50][R6.64+0x12], R31 ;  /* 0x0000121f06001986 */ /* 0x0001e4000c101532 */
.L_x_47:
[----:B------:R-:W-:Y:S05]  /*2e10*/  BSYNC B0 ;  /* 0x0000000000007941 */ /* 0x000fea0003800000 */
.L_x_33:
[----:B0----5:R-:W-:Y:S01]  /*2e20*/  IMAD.U32 R0, RZ, RZ, UR47 ;  /* 0x0000002fff007e24 */ /* 0x021fe2000f8e00ff */
[----:B------:R-:W-:Y:S01]  /*2e30*/  ULDC.64 UR4, c[0x0][0x650] ;  /* 0x0001940000047ab9 */ /* 0x000fe20000000a00 */
[C---:B--2---:R-:W-:Y:S02]  /*2e40*/  IMAD.WIDE.U32 R4, R2.reuse, UR36, RZ ;  /* 0x0000002402047c25 */ /* 0x044fe4000f8e00ff */
[----:B------:R0:W-:Y:S02]  /*2e50*/  SYNCS.ARRIVE.TRANS64.A1T0 RZ, [R0+UR43], RZ ;  /* 0x000000ff00ff79a7 */ /* 0x0001e4000810002b */
[----:B------:R-:W-:Y:S01]  /*2e60*/  IMAD R3, R2, UR37, RZ ;  /* 0x0000002502037c24 */ /* 0x000fe2000f8e02ff */
[----:B------:R-:W-:Y:S01]  /*2e70*/  LEA R18, P0, R4, R18, 0x1 ;  /* 0x0000001204127211 */ /* 0x000fe200078008ff */
[----:B------:R-:W-:Y:S02]  /*2e80*/  IMAD.MOV.U32 R32, RZ, RZ, -0x1 ;  /* 0xffffffffff207424 */ /* 0x000fe400078e00ff */
[----:B------:R-:W-:-:S02]  /*2e90*/  IMAD.MOV.U32 R22, RZ, RZ, -0x1 ;  /* 0xffffffffff167424 */ /* 0x000fc400078e00ff */
[----:B0-----:R-:W-:Y:S02]  /*2ea0*/  IMAD.IADD R0, R3, 0x1, R5 ;  /* 0x0000000103007824 */ /* 0x001fe400078e0205 */
[----:B------:R-:W-:-:S03]  /*2eb0*/  IMAD.MOV.U32 R23, RZ, RZ, -0x1 ;  /* 0xffffffffff177424 */ /* 0x000fc600078e00ff */
[--C-:B------:R-:W-:Y:S02]  /*2ec0*/  LEA.HI.X R17, R4, R17, R0.reuse, 0x1, P0 ;  /* 0x0000001104117211 */ /* 0x100fe400000f0c00 */
[----:B------:R-:W-:Y:S02]  /*2ed0*/  ISETP.GE.U32.AND P0, PT, R18, UR4, PT ;  /* 0x0000000412007c0c */ /* 0x000fe4000bf06070 */
[----:B------:R-:W-:Y:S02]  /*2ee0*/  PRMT R0, RZ, 0x7610, R0 ;  /* 0x00007610ff007816 */ /* 0x000fe40000000000 */
[----:B------:R-:W-:-:S13]  /*2ef0*/  ISETP.GE.U32.AND.EX P0, PT, R17, UR5, PT, P0 ;  /* 0x0000000511007c0c */ /* 0x000fda000bf06100 */
[----:B------:R-:W-:Y:S05]  /*2f00*/  @P0 BRA `(.L_x_48) ;  /* 0x00000004006c0947 */ /* 0x000fea0003800000 */
[----:B-1-3--:R-:W0:Y:S01]  /*2f10*/  S2R R12, SR_CTAID.X ;  /* 0x00000000000c7919 */ /* 0x00ae220000002500 */
[----:B------:R-:W1:Y:S01]  /*2f20*/  LDC.64 R10, c[0x0][0x628] ;  /* 0x00018a00ff0a7b82 */ /* 0x000e620000000a00 */
[----:B------:R-:W-:Y:S01]  /*2f30*/  ULDC UR4, c[0x0][0x150] ;  /* 0x0000540000047ab9 */ /* 0x000fe20000000800 */
[----:B------:R-:W-:Y:S01]  /*2f40*/  IMAD.MOV.U32 R8, RZ, RZ, R18 ;  /* 0x000000ffff087224 */ /* 0x000fe200078e0012 */
[----:B------:R-:W2:Y:S01]  /*2f50*/  S2R R22, SR_CTAID.Y ;  /* 0x0000000000167919 */ /* 0x000ea20000002600 */
[----:B------:R-:W-:-:S04]  /*2f60*/  IMAD.MOV.U32 R9, RZ, RZ, R17 ;  /* 0x000000ffff097224 */ /* 0x000fc800078e0011 */
[----:B------:R-:W3:Y:S08]  /*2f70*/  LDC R21, c[0x0][0x144] ;  /* 0x00005100ff157b82 */ /* 0x000ef00000000800 */
[----:B------:R-:W2:Y:S08]  /*2f80*/  LDC R0, c[0x0][0x630] ;  /* 0x00018c00ff007b82 */ /* 0x000eb00000000800 */
[----:B------:R-:W2:Y:S01]  /*2f90*/  LDC.64 R14, c[0x0][0x620] ;  /* 0x00018800ff0e7b82 */ /* 0x000ea20000000a00 */
[----:B-1----:R-:W-:-:S04]  /*2fa0*/  ISETP.NE.U32.AND P0, PT, R10, RZ, PT ;  /* 0x000000ff0a00720c */ /* 0x002fc80003f05070 */
[----:B------:R-:W-:Y:S02]  /*2fb0*/  ISETP.NE.AND.EX P0, PT, R11, RZ, PT, P0 ;  /* 0x000000ff0b00720c */ /* 0x000fe40003f05300 */
[----:B0-----:R-:W-:-:S05]  /*2fc0*/  I2FP.F32.U32 R3, R12 ;  /* 0x0000000c00037245 */ /* 0x001fca0000201000 */
[----:B------:R-:W-:-:S04]  /*2fd0*/  FMUL R3, R3, UR4 ;  /* 0x0000000403037c20 */ /* 0x000fc80008400000 */
[----:B------:R0:W1:Y:S02]  /*2fe0*/  F2I.U32.TRUNC.NTZ R20, R3 ;  /* 0x0000000300147305 */ /* 0x000064000020f000 */
[----:B---3--:R-:W-:Y:S05]  /*2ff0*/  @!P0 BRA `(.L_x_49) ;  /* 0x0000000000288947 */ /* 0x008fea0003800000 */
[----:B0-----:R-:W0:Y:S02]  /*3000*/  LDC R3, c[0x0][0x634] ;  /* 0x00018d00ff037b82 */ /* 0x001e240000000800 */
        /* <DEDUP_REMOVED lines=9> */
.L_x_49:
[-CC-:B--2---:R-:W-:Y:S01]  /*30a0*/  SHF.R.U64 R23, R8, R0.reuse, R9.reuse ;  /* 0x0000000008177219 */ /* 0x184fe20000001209 */
[----:B------:R-:W2:Y:S01]  /*30b0*/  LDC.64 R26, c[0x0][0x640] ;  /* 0x00019000ff1a7b82 */ /* 0x000ea20000000a00 */
[----:B------:R-:W-:Y:S01]  /*30c0*/  SHF.R.U32.HI R0, RZ, R0, R9 ;  /* 0x00000000ff007219 */ /* 0x000fe20000011609 */
[----:B------:R-:W-:Y:S01]  /*30d0*/  IMAD.MOV.U32 R4, RZ, RZ, R18 ;  /* 0x000000ffff047224 */ /* 0x000fe200078e0012 */
[----:B0-----:R-:W-:Y:S01]  /*30e0*/  IADD3 R3, P0, RZ, -R23, RZ ;  /* 0x80000017ff037210 */ /* 0x001fe20007f1e0ff */
[----:B-1----:R-:W-:Y:S01]  /*30f0*/  IMAD.MOV R20, RZ, RZ, -R20 ;  /* 0x000000ffff147224 */ /* 0x002fe200078e0a14 */
[----:B------:R-:W-:Y:S01]  /*3100*/  ULDC UR4, c[0x0][0x154] ;  /* 0x0000550000047ab9 */ /* 0x000fe20000000800 */
[----:B------:R-:W-:Y:S02]  /*3110*/  IMAD.MOV.U32 R7, RZ, RZ, 0x1 ;  /* 0x00000001ff077424 */ /* 0x000fe400078e00ff */
[----:B------:R-:W0:Y:S01]  /*3120*/  LDC R6, c[0x0][0x618] ;  /* 0x00018600ff067b82 */ /* 0x000e220000000800 */
[----:B------:R-:W-:-:S02]  /*3130*/  IMAD.X R5, RZ, RZ, ~R0, P0 ;  /* 0x000000ffff057224 */ /* 0x000fc400000e0e00 */
[----:B------:R-:W-:Y:S02]  /*3140*/  IMAD R21, R21, R20, R12 ;  /* 0x0000001415157224 */ /* 0x000fe400078e020c */
[-C--:B------:R-:W-:Y:S02]  /*3150*/  IMAD R0, R5, R14.reuse, RZ ;  /* 0x0000000e05007224 */ /* 0x080fe400078e02ff */
[----:B------:R-:W-:Y:S01]  /*3160*/  IMAD.MOV.U32 R5, RZ, RZ, R17 ;  /* 0x000000ffff057224 */ /* 0x000fe200078e0011 */
[----:B------:R-:W1:Y:S01]  /*3170*/  LDC R8, c[0x0][0x608] ;  /* 0x00018200ff087b82 */ /* 0x000e620000000800 */
[----:B------:R-:W-:-:S04]  /*3180*/  IMAD.WIDE.U32 R4, R3, R14, R4 ;  /* 0x0000000e03047225 */ /* 0x000fc800078e0004 */
[----:B------:R-:W-:-:S03]  /*3190*/  IMAD R3, R3, R15, R0 ;  /* 0x0000000f03037224 */ /* 0x000fc600078e0200 */
[----:B------:R-:W3:Y:S01]  /*31a0*/  LDC R24, c[0x0][0x658] ;  /* 0x00019600ff187b82 */ /* 0x000ee20000000800 */
[----:B------:R-:W-:Y:S01]  /*31b0*/  I2FP.F32.U32 R0, R22 ;  /* 0x0000001600007245 */ /* 0x000fe20000201000 */
[----:B------:R-:W-:Y:S01]  /*31c0*/  IMAD.IADD R3, R5, 0x1, R3 ;  /* 0x0000000105037824 */ /* 0x000fe200078e0203 */
[----:B--2---:R-:W-:Y:S01]  /*31d0*/  ISETP.NE.U32.AND P0, PT, R26, RZ, PT ;  /* 0x000000ff1a00720c */ /* 0x004fe20003f05070 */
[----:B------:R-:W-:Y:S02]  /*31e0*/  IMAD.MOV.U32 R5, RZ, RZ, -0x1 ;  /* 0xffffffffff057424 */ /* 0x000fe400078e00ff */
[----:B------:R-:W-:Y:S02]  /*31f0*/  FMUL R0, R0, UR4 ;  /* 0x0000000400007c20 */ /* 0x000fe40008400000 */
[----:B------:R-:W2:Y:S01]  /*3200*/  LDC R15, c[0x0][0x148] ;  /* 0x00005200ff0f7b82 */ /* 0x000ea20000000800 */
[----:B0-----:R-:W-:Y:S01]  /*3210*/  SHF.R.U64 R12, R4, R6, R3 ;  /* 0x00000006040c7219 */ /* 0x001fe20000001203 */
[----:B------:R0:W0:Y:S01]  /*3220*/  F2I.U32.TRUNC.NTZ R13, R0 ;  /* 0x00000000000d7305 */ /* 0x000022000020f000 */
[----:B------:R-:W-:-:S02]  /*3230*/  ISETP.NE.AND.EX P0, PT, R27, RZ, PT, P0 ;  /* 0x000000ff1b00720c */ /* 0x000fc40003f05300 */
[----:B------:R-:W-:-:S03]  /*3240*/  SHF.R.U32.HI R3, RZ, R6, R3 ;  /* 0x00000006ff037219 */ /* 0x000fc60000011603 */
[----:B------:R-:W0:Y:S01]  /*3250*/  LDC R20, c[0x0][0x600] ;  /* 0x00018000ff147b82 */ /* 0x000e220000000800 */
[-CC-:B-1----:R-:W-:Y:S02]  /*3260*/  SHF.R.U64 R10, R12, R8.reuse, R3.reuse ;  /* 0x000000080c0a7219 */ /* 0x182fe40000001203 */
[----:B------:R-:W-:-:S05]  /*3270*/  SHF.R.U32.HI R3, RZ, R8, R3 ;  /* 0x00000008ff037219 */ /* 0x000fca0000011603 */
[----:B------:R-:W1:Y:S01]  /*3280*/  LDC R28, c[0x0][0x648] ;  /* 0x00019200ff1c7b82 */ /* 0x000e620000000800 */
[-C--:B---3--:R-:W-:Y:S02]  /*3290*/  SHF.L.U32 R4, R5, R24.reuse, RZ ;  /* 0x0000001805047219 */ /* 0x088fe400000006ff */
[--C-:B------:R-:W-:Y:S02]  /*32a0*/  SHF.R.U64 R14, R10, R24, R3.reuse ;  /* 0x000000180a0e7219 */ /* 0x100fe40000001203 */
[----:B------:R-:W-:Y:S02]  /*32b0*/  LOP3.LUT R25, RZ, R4, RZ, 0x33, !PT ;  /* 0x00000004ff197212 */ /* 0x000fe400078e33ff */
[-C--:B------:R-:W-:Y:S01]  /*32c0*/  SHF.R.U32.HI R5, RZ, R24.reuse, R3 ;  /* 0x00000018ff057219 */ /* 0x080fe20000011603 */
[----:B------:R-:W3:Y:S01]  /*32d0*/  LDC R29, c[0x0][0x638] ;  /* 0x00018e00ff1d7b82 */ /* 0x000ee20000000800 */
[----:B------:R-:W-:Y:S01]  /*32e0*/  SHF.L.U32 R32, R7, R24, RZ ;  /* 0x0000001807207219 */ /* 0x000fe200000006ff */
[----:B------:R-:W-:-:S06]  /*32f0*/  IMAD.MOV.U32 R4, RZ, RZ, R14 ;  /* 0x000000ffff047224 */ /* 0x000fcc00078e000e */
[----:B------:R-:W0:Y:S01]  /*3300*/  LDC R30, c[0x0][0x610] ;  /* 0x00018400ff1e7b82 */ /* 0x000e220000000800 */
[----:B------:R-:W-:Y:S05]  /*3310*/  @!P0 BRA `(.L_x_50) ;  /* 0x0000000000288947 */ /* 0x000fea0003800000 */
[----:B------:R-:W5:Y:S02]  /*3320*/  LDC R3, c[0x0][0x64c] ;  /* 0x00019300ff037b82 */ /* 0x000f640000000800 */
[----:B-----5:R-:W-:-:S05]  /*3330*/  IADD3 R3, P0, R14, R3, RZ ;  /* 0x000000030e037210 */ /* 0x020fca0007f1e0ff */
        /* <DEDUP_REMOVED lines=8> */
.L_x_50:
[----:B------:R-:W-:Y:S01]  /*33c0*/  ISETP.NE.AND P0, PT, R19, 0x1, PT ;  /* 0x000000011300780c */ /* 0x000fe20003f05270 */
[----:B0-----:R-:W-:Y:S01]  /*33d0*/  VIADD R7, R20, 0xffffffff ;  /* 0xffffffff14077836 */ /* 0x001fe20000000000 */
[----:B-1----:R-:W-:Y:S01]  /*33e0*/  SHF.R.U64 R0, R4, R28, R5 ;  /* 0x0000001c04007219 */ /* 0x002fe20000001205 */
[----:B------:R-:W-:Y:S01]  /*33f0*/  IMAD.MOV R13, RZ, RZ, -R13 ;  /* 0x000000ffff0d7224 */ /* 0x000fe200078e0a0d */
[----:B------:R-:W-:Y:S01]  /*3400*/  LOP3.LUT R5, R10, R25, RZ, 0xc0, !PT ;  /* 0x000000190a057212 */ /* 0x000fe200078ec0ff */
[----:B------:R-:W-:Y:S02]  /*3410*/  IMAD.MOV.U32 R4, RZ, RZ, 0x1 ;  /* 0x00000001ff047424 */ /* 0x000fe400078e00ff */
[----:B------:R-:W-:Y:S02]  /*3420*/  IMAD.MOV R3, RZ, RZ, -R0 ;  /* 0x000000ffff037224 */ /* 0x000fe400078e0a00 */
[----:B------:R-:W-:Y:S01]  /*3430*/  IMAD R32, R32, R0, R5 ;  /* 0x0000000020207224 */ /* 0x000fe200078e0205 */
[----:B------:R-:W-:Y:S01]  /*3440*/  LOP3.LUT R5, R12, R7, RZ, 0xc0, !PT ;  /* 0x000000070c057212 */ /* 0x000fe200078ec0ff */
[----:B---3--:R-:W-:-:S02]  /*3450*/  IMAD R0, R3, R29, R14 ;  /* 0x0000001d03007224 */ /* 0x008fc400078e020e */
[----:B--2---:R-:W-:Y:S02]  /*3460*/  @P0 IMAD R21, R15, R13, R22 ;  /* 0x0000000d0f150224 */ /* 0x004fe400078e0216 */
[----:B------:R-:W-:Y:S01]  /*3470*/  IMAD R3, R0, R20, R5 ;  /* 0x0000001400037224 */ /* 0x000fe200078e0205 */
[----:B------:R-:W-:Y:S01]  /*3480*/  PRMT R0, R4, 0x7610, R0 ;  /* 0x0000761004007816 */ /* 0x000fe20000000000 */
[----:B------:R-:W-:-:S05]  /*3490*/  IMAD R32, R32, R30, R21 ;  /* 0x0000001e20207224 */ /* 0x000fca00078e0215 */
[----:B------:R-:W-:Y:S02]  /*34a0*/  SEL R22, R3, R32, !P0 ;  /* 0x0000002003167207 */ /* 0x000fe40004000000 */
[----:B------:R-:W-:-:S07]  /*34b0*/  SEL R32, R32, R3, !P0 ;  /* 0x0000000320207207 */ /* 0x000fce0004000000 */
.L_x_48:
[----:B------:R-:W-:Y:S02]  /*34c0*/  LOP3.LUT P0, RZ, R0, 0xff, RZ, 0xc0, !PT ;  /* 0x000000ff00ff7812 */ /* 0x000fe4000780c0ff */
[----:B------:R-:W-:-:S11]  /*34d0*/  LOP3.LUT R42, R42, 0x1, RZ, 0x3c, !PT ;  /* 0x000000012a2a7812 */ /* 0x000fd600078e3cff */
[----:B------:R-:W-:Y:S05]  /*34e0*/  @P0 BRA `(.L_x_51) ;  /* 0xffffffe000940947 */ /* 0x000fea000383ffff */
[----:B------:R-:W-:Y:S05]  /*34f0*/  EXIT ;  /* 0x000000000000794d */ /* 0x000fea0003800000 */
.L_x_14:
[----:B------:R-:W-:-:S08]  /*3500*/  ISETP.NE.AND P0, PT, R0, RZ, PT ;  /* 0x000000ff0000720c */ /* 0x000fd00003f05270 */
[----:B--2--5:R-:W0:-:S00]  /*3510*/  USETMAXREG.DEALLOC.CTAPOOL 0x28 ;  /* 0x00000028000079c8 */ /* 0x024e0000080e0500 */
[----:B------:R-:W-:Y:S05]  /*3520*/  @P0 EXIT ;  /* 0x000000000000094d */ /* 0x000fea0003800000 */
[----:B0-----:R-:W-:Y:S01]  /*3530*/  LOP3.LUT P0, RZ, R5, 0xff, RZ, 0xc0, !PT ;  /* 0x000000ff05ff7812 */ /* 0x001fe2000780c0ff */
[----:B------:R-:W-:Y:S02]  /*3540*/  IMAD.MOV.U32 R0, RZ, RZ, 0x1 ;  /* 0x00000001ff007424 */ /* 0x000fe400078e00ff */
[----:B------:R-:W-:-:S10]  /*3550*/  IMAD.MOV.U32 R8, RZ, RZ, RZ ;  /* 0x000000ffff087224 */ /* 0x000fd400078e00ff */
[----:B------:R-:W-:Y:S05]  /*3560*/  @!P0 BRA `(.L_x_52) ;  /* 0x0000000c001c8947 */ /* 0x000fea0003800000 */
[----:B------:R-:W-:Y:S01]  /*3570*/  LOP3.LUT P0, RZ, R4, 0x1f, RZ, 0xc0, !PT ;  /* 0x0000001f04ff7812 */ /* 0x000fe2000780c0ff */
[C---:B------:R-:W-:Y:S01]  /*3580*/  IMAD R5, R2.reuse, UR37, RZ ;  /* 0x0000002502057c24 */ /* 0x040fe2000f8e02ff */
[C---:B------:R-:W-:Y:S01]  /*3590*/  ISETP.NE.AND P2, PT, R3.reuse, RZ, PT ;  /* 0x000000ff0300720c */ /* 0x040fe20003f45270 */
[----:B------:R-:W-:Y:S01]  /*35a0*/  ULDC UR5, c[0x0][0x658] ;  /* 0x0001960000057ab9 */ /* 0x000fe20000000800 */
[----:B------:R-:W-:Y:S01]  /*35b0*/  ISETP.NE.OR P0, PT, R3, RZ, !P0 ;  /* 0x000000ff0300720c */ /* 0x000fe20004705670 */
[----:B------:R-:W-:Y:S01]  /*35c0*/  IMAD.WIDE.U32 R2, R2, UR36, RZ ;  /* 0x0000002402027c25 */ /* 0x000fe2000f8e00ff */
[----:B------:R-:W-:Y:S01]  /*35d0*/  UMOV UR6, 0xffffffff ;  /* 0xffffffff00067882 */ /* 0x000fe20000000000 */
[----:B------:R-:W-:Y:S01]  /*35e0*/  BSSY B0, `(.L_x_52) ;  /* 0x00000bf000007945 */ /* 0x000fe20003800000 */
[----:B------:R-:W-:Y:S01]  /*35f0*/  USHF.L.U32 UR6, UR6, UR5, URZ ;  /* 0x0000000506067299 */ /* 0x000fe2000800063f */
[----:B------:R-:W-:Y:S01]  /*3600*/  IMAD.MOV.U32 R11, RZ, RZ, 0x1 ;  /* 0x00000001ff0b7424 */ /* 0x000fe200078e00ff */
[----:B------:R-:W-:Y:S01]  /*3610*/  LOP3.LUT R9, R16, 0x2, RZ, 0xfc, !PT ;  /* 0x0000000210097812 */ /* 0x000fe200078efcff */
[----:B------:R-:W-:Y:S01]  /*3620*/  IMAD.MOV.U32 R0, RZ, RZ, 0x1 ;  /* 0x00000001ff007424 */ /* 0x000fe200078e00ff */
[----:B------:R-:W-:Y:S01]  /*3630*/  ULDC UR4, c[0x0][0x600] ;  /* 0x0001800000047ab9 */ /* 0x000fe20000000800 */
[----:B------:R-:W-:Y:S01]  /*3640*/  IMAD.MOV.U32 R8, RZ, RZ, RZ ;  /* 0x000000ffff087224 */ /* 0x000fe200078e00ff */
[----:B------:R-:W-:Y:S01]  /*3650*/  UMOV UR7, 0x1 ;  /* 0x0000000100077882 */ /* 0x000fe20000000000 */
[----:B------:R-:W-:Y:S01]  /*3660*/  IMAD.IADD R10, R5, 0x1, R3 ;  /* 0x00000001050a7824 */ /* 0x000fe200078e0203 */
[----:B------:R-:W-:-:S02]  /*3670*/  UIADD3 UR19, UR40, 0x1, URZ ;  /* 0x0000000128137890 */ /* 0x000fc4000fffe03f */
[----:B------:R-:W-:Y:S02]  /*3680*/  UIADD3 UR15, UR4, -0x1, URZ ;  /* 0xffffffff040f7890 */ /* 0x000fe4000fffe03f */
[----:B------:R-:W-:Y:S02]  /*3690*/  USHF.L.U32 UR17, UR7, UR5, URZ ;  /* 0x0000000507117299 */ /* 0x000fe4000800063f */
[----:B------:R-:W-:Y:S01]  /*36a0*/  ULOP3.LUT UR16, URZ, UR6, URZ, 0x33, !UPT ;  /* 0x000000063f107292 */ /* 0x000fe2000f8e333f */
[----:B------:R-:W-:-:S11]  /*36b0*/  ULDC.64 UR20, c[0x0][0x198] ;  /* 0x0000660000147ab9 */ /* 0x000fd60000000a00 */
.L_x_64:
[----:B------:R-:W-:-:S03]  /*36c0*/  UMOV UR4, 0xffffffff ;  /* 0xffffffff00047882 */ /* 0x000fc60000000000 */
[----:B------:R-:W-:Y:S05]  /*36d0*/  BRA.DIV UR4, `(.L_x_53) ;  /* 0x0000001a04647947 */ /* 0x000fea000b800000 */
[----:B------:R-:W-:-:S13]  /*36e0*/  ELECT P6, URZ, PT ;  /* 0x00000000003f782f */ /* 0x000fda00038c0000 */
.L_x_95:
[----:B------:R-:W0:Y:S01]  /*36f0*/  LDC R4, c[0x0][0x28c] ;  /* 0x0000a300ff047b82 */ /* 0x000e220000000800 */
[----:B------:R-:W-:Y:S01]  /*3700*/  BSSY B1, `(.L_x_54) ;  /* 0x0000037000017945 */ /* 0x000fe20003800000 */
[----:B0-----:R-:W-:-:S13]  /*3710*/  ISETP.LT.OR P6, PT, R4, 0x1, !P6 ;  /* 0x000000010400780c */ /* 0x001fda00077c1670 */
[----:B------:R-:W-:Y:S05]  /*3720*/  @P6 BRA `(.L_x_55) ;  /* 0x0000000000d06947 */ /* 0x000fea0003800000 */
[----:B------:R-:W-:Y:S02]  /*3730*/  IMAD.SHL.U32 R22, R22, 0x10, RZ ;  /* 0x0000001016167824 */ /* 0x000fe400078e00ff */
[----:B------:R-:W-:Y:S02]  /*3740*/  IMAD.SHL.U32 R32, R32, 0x40, RZ ;  /* 0x0000004020207824 */ /* 0x000fe400078e00ff */
[----:B------:R-:W-:Y:S02]  /*3750*/  IMAD.MOV.U32 R14, RZ, RZ, RZ ;  /* 0x000000ffff0e7224 */ /* 0x000fe400078e00ff */
[----:B------:R-:W-:Y:S02]  /*3760*/  IMAD.U32 R15, RZ, RZ, UR19 ;  /* 0x00000013ff0f7e24 */ /* 0x000fe4000f8e00ff */
[----:B------:R-:W-:Y:S02]  /*3770*/  IMAD.MOV.U32 R4, RZ, RZ, R0 ;  /* 0x000000ffff047224 */ /* 0x000fe400078e0000 */
[----:B------:R-:W-:-:S07]  /*3780*/  IMAD.MOV.U32 R5, RZ, RZ, R8 ;  /* 0x000000ffff057224 */ /* 0x000fce00078e0008 */
.L_x_59:
[----:B------:R-:W0:Y:S01]  /*3790*/  S2R R7, SR_CgaCtaId ;  /* 0x0000000000077919 */ /* 0x000e220000008800 */
[----:B------:R-:W-:-:S04]  /*37a0*/  MOV R6, 0x400 ;  /* 0x0000040000067802 */ /* 0x000fc80000000f00 */
[----:B0-----:R-:W-:Y:S02]  /*37b0*/  LEA R12, R7, R6, 0x18 ;  /* 0x00000006070c7211 */ /* 0x001fe400078ec0ff */
[----:B------:R-:W-:Y:S01]  /*37c0*/  SHF.L.U32 R6, R4, 0x1f, RZ ;  /* 0x0000001f04067819 */ /* 0x000fe200000006ff */
[----:B------:R-:W0:Y:S02]  /*37d0*/  @!P2 LDC R7, c[0x0][0x500] ;  /* 0x00014000ff07ab82 */ /* 0x000e240000000800 */
[----:B------:R-:W-:-:S04]  /*37e0*/  IMAD R13, R5, 0x8, R12 ;  /* 0x00000008050d7824 */ /* 0x000fc800078e020c */
[----:B------:R-:W1:Y:S02]  /*37f0*/  SYNCS.PHASECHK.TRANS64.TRYWAIT P1, [R13+URZ+0xb0], R6 ;  /* 0x0000b0060d0075a7 */ /* 0x000e64000802017f */
[----:B-1----:R-:W-:Y:S05]  /*3800*/  @!P1 BRA `(.L_x_56) ;  /* 0x0000001800389947 */ /* 0x002fea0003800000 */
.L_x_96:
[----:B-1----:R-:W-:Y:S01]  /*3810*/  PRMT R6, R9, 0x9910, RZ ;  /* 0x0000991009067816 */ /* 0x002fe200000000ff */
[----:B0-----:R0:W-:Y:S03]  /*3820*/  @!P2 SYNCS.ARRIVE.TRANS64 RZ, [R13+URZ], R7 ;  /* 0x000000070dffa9a7 */ /* 0x0011e6000800003f */
[----:B------:R-:W-:-:S13]  /*3830*/  ISETP.NE.AND P1, PT, R6, 0x2, PT ;  /* 0x000000020600780c */ /* 0x000fda0003f25270 */
[----:B0-----:R-:W-:Y:S05]  /*3840*/  @P1 BRA `(.L_x_57) ;  /* 0x0000000000041947 */ /* 0x001fea0003800000 */
[----:B------:R-:W-:Y:S01]  /*3850*/  BPT.TRAP 0x1 ;  /* 0x000000040000795c */ /* 0x000fe20000300000 */
.L_x_57:
[----:B------:R-:W-:Y:S05]  /*3860*/  @P0 BRA `(.L_x_58) ;  /* 0x0000000000040947 */ /* 0x000fea0003800000 */
[----:B------:R-:W-:Y:S01]  /*3870*/  BPT.TRAP 0x1 ;  /* 0x000000040000795c */ /* 0x000fe20000300000 */
.L_x_58:
[--C-:B------:R-:W-:Y:S01]  /*3880*/  IMAD R6, R5, 0x2000, R12.reuse ;  /* 0x0000200005067824 */ /* 0x100fe200078e020c */
[----:B------:R-:W-:Y:S01]  /*3890*/  R2UR UR9, R13 ;  /* 0x000000000d0972ca */ /* 0x000fe200000e0000 */
[----:B------:R-:W-:Y:S01]  /*38a0*/  IMAD R12, R5, 0x800, R12 ;  /* 0x00000800050c7824 */ /* 0x000fe200078e020c */
[----:B------:R-:W-:Y:S01]  /*38b0*/  UIADD3 UR4, UP0, UR20, 0xf0, URZ ;  /* 0x000000f014047890 */ /* 0x000fe2000ff1e03f */
[----:B------:R-:W-:Y:S01]  /*38c0*/  VIADD R15, R15, 0xffffffff ;  /* 0xffffffff0f0f7836 */ /* 0x000fe20000000000 */
[----:B------:R-:W-:Y:S01]  /*38d0*/  R2UR UR5, R6 ;  /* 0x00000000060572ca */ /* 0x000fe200000e0000 */
[----:B------:R-:W-:Y:S01]  /*38e0*/  UIADD3 UR22, UP1, UR20, 0x1f0, URZ ;  /* 0x000001f014167890 */ /* 0x000fe2000ff3e03f */
[----:B------:R-:W-:Y:S01]  /*38f0*/  R2UR UR8, R12 ;  /* 0x000000000c0872ca */ /* 0x000fe200000e0000 */
[----:B------:R-:W-:Y:S01]  /*3900*/  VIADD R5, R5, 0x1 ;  /* 0x0000000105057836 */ /* 0x000fe20000000000 */
[----:B------:R-:W-:Y:S01]  /*3910*/  R2UR UR11, R32 ;  /* 0x00000000200b72ca */ /* 0x000fe200000e0000 */
[----:B------:R-:W-:Y:S01]  /*3920*/  UIADD3.X UR23, URZ, UR21, URZ, UP1, !UPT ;  /* 0x000000153f177290 */ /* 0x000fe20008ffe43f */
[----:B------:R-:W-:Y:S01]  /*3930*/  R2UR UR10, R14 ;  /* 0x000000000e0a72ca */ /* 0x000fe200000e0000 */
[----:B------:R-:W-:Y:S01]  /*3940*/  UMOV UR6, 0x0 ;  /* 0x0000000000067882 */ /* 0x000fe20000000000 */
[----:B------:R-:W-:Y:S01]  /*3950*/  R2UR UR12, R23 ;  /* 0x00000000170c72ca */ /* 0x000fe200000e0000 */
[----:B------:R-:W-:Y:S01]  /*3960*/  UMOV UR7, 0x10000000 ;  /* 0x1000000000077882 */ /* 0x000fe20000000000 */
[----:B------:R-:W-:Y:S01]  /*3970*/  R2UR UR18, R22 ;  /* 0x00000000161272ca */ /* 0x000fe200000e0000 */
[----:B------:R-:W-:Y:S01]  /*3980*/  VIADD R14, R14, 0x40 ;  /* 0x000000400e0e7836 */ /* 0x000fe20000000000 */
[----:B------:R-:W-:Y:S01]  /*3990*/  ISETP.GT.AND P3, PT, R15, 0x1, PT ;  /* 0x000000010f00780c */ /* 0x000fe20003f64270 */
[----:B------:R-:W-:Y:S01]  /*39a0*/  UIADD3 UR13, UR5, 0x280, URZ ;  /* 0x00000280050d7890 */ /* 0x000fe2000fffe03f */
[----:B------:R-:W-:Y:S01]  /*39b0*/  ISETP.NE.AND P1, PT, R5, 0x16, PT ;  /* 0x000000160500780c */ /* 0x000fe20003f25270 */
[----:B------:R-:W-:-:S02]  /*39c0*/  UIADD3.X UR5, URZ, UR21, URZ, UP0, !UPT ;  /* 0x000000153f057290 */ /* 0x000fc400087fe43f */
[----:B------:R-:W-:Y:S01]  /*39d0*/  UIADD3 UR14, UR8, 0x2c280, URZ ;  /* 0x0002c280080e7890 */ /* 0x000fe2000fffe03f */
[----:B------:R-:W-:Y:S02]  /*39e0*/  SEL R7, RZ, 0x1, P1 ;  /* 0x00000001ff077807 */ /* 0x000fe40000800000 */
[----:B------:R-:W-:Y:S01]  /*39f0*/  UMOV UR8, UR13 ;  /* 0x0000000d00087c82 */ /* 0x000fe20008000000 */
[----:B------:R-:W-:Y:S02]  /*3a00*/  SEL R5, R5, RZ, P1 ;  /* 0x000000ff05057207 */ /* 0x000fe40000800000 */
[----:B------:R-:W-:Y:S01]  /*3a10*/  LOP3.LUT R4, R4, R7, RZ, 0x3c, !PT ;  /* 0x0000000704047212 */ /* 0x000fe200078e3cff */
[----:B------:R0:W-:Y:S02]  /*3a20*/  UTMALDG.3D [UR8], [UR4], desc[UR6] ;  /* 0x00000608040075b4 */ /* 0x0001e40008011000 */
[----:B0-----:R-:W-:Y:S01]  /*3a30*/  UMOV UR8, UR14 ;  /* 0x0000000e00087c82 */ /* 0x001fe20008000000 */
[----:B------:R-:W-:-:S02]  /*3a40*/  UMOV UR11, UR18 ;  /* 0x00000012000b7c82 */ /* 0x000fc40008000000 */
[----:B------:R0:W-:Y:S02]  /*3a50*/  UTMALDG.3D [UR8], [UR22], desc[UR6] ;  /* 0x00000608160075b4 */ /* 0x0001e40008011000 */
[----:B0-----:R-:W-:Y:S05]  /*3a60*/  @P3 BRA `(.L_x_59) ;  /* 0xfffffffc00483947 */ /* 0x001fea000383ffff */
.L_x_55:
[----:B------:R-:W-:Y:S05]  /*3a70*/  BSYNC B1 ;  /* 0x0000000000017941 */ /* 0x000fea0003800000 */
.L_x_54:
[----:B------:R-:W-:Y:S01]  /*3a80*/  LOP3.LUT P4, RZ, R11, 0xff, RZ, 0xc0, !PT ;  /* 0x000000ff0bff7812 */ /* 0x000fe2000788c0ff */
[----:B------:R-:W-:Y:S01]  /*3a90*/  VIADD R8, R8, UR40 ;  /* 0x0000002808087c36 */ /* 0x000fe20008000000 */
[----:B------:R-:W-:Y:S01]  /*3aa0*/  ULDC.64 UR4, c[0x0][0x650] ;  /* 0x0001940000047ab9 */ /* 0x000fe20000000a00 */
[----:B------:R-:W-:Y:S01]  /*3ab0*/  IMAD.U32 R7, RZ, RZ, UR40 ;  /* 0x00000028ff077e24 */ /* 0x000fe2000f8e00ff */
[----:B------:R-:W-:Y:S01]  /*3ac0*/  UISETP.GE.U32.AND UP0, UPT, UR40, 0x16, UPT ;  /* 0x000000162800788c */ /* 0x000fe2000bf06070 */
[----:B------:R-:W-:Y:S01]  /*3ad0*/  BSSY B1, `(.L_x_60) ;  /* 0x000006d000017945 */ /* 0x000fe20003800000 */
[----:B------:R-:W-:Y:S01]  /*3ae0*/  ISETP.GT.U32.AND P1, PT, R8, 0x15, PT ;  /* 0x000000150800780c */ /* 0x000fe20003f24070 */
[----:B------:R-:W-:Y:S01]  /*3af0*/  IMAD.MOV.U32 R32, RZ, RZ, -0x1 ;  /* 0xffffffffff207424 */ /* 0x000fe200078e00ff */
[----:B------:R-:W-:Y:S01]  /*3b00*/  PRMT R11, RZ, 0x7610, R11 ;  /* 0x00007610ff0b7816 */ /* 0x000fe2000000000b */
[----:B------:R-:W-:Y:S01]  /*3b10*/  IMAD.MOV.U32 R22, RZ, RZ, -0x1 ;  /* 0xffffffffff167424 */ /* 0x000fe200078e00ff */
[----:B------:R-:W-:Y:S01]  /*3b20*/  ISETP.LT.U32.AND P1, PT, R7, 0x16, P1 ;  /* 0x000000160700780c */ /* 0x000fe20000f21070 */
[----:B------:R-:W-:Y:S01]  /*3b30*/  IMAD.MOV.U32 R23, RZ, RZ, -0x1 ;  /* 0xffffffffff177424 */ /* 0x000fe200078e00ff */
[----:B------:R-:W-:Y:S01]  /*3b40*/  PLOP3.LUT P3, PT, PT, PT, UP0, 0x80, 0x0 ;  /* 0x000000000000781c */ /* 0x000fe20003f6f008 */
[----:B------:R-:W0:Y:S01]  /*3b50*/  @P4 S2R R5, SR_CgaCtaId ;  /* 0x0000000000054919 */ /* 0x000e220000008800 */
[----:B------:R-:W-:-:S04]  /*3b60*/  @P4 MOV R4, 0x400 ;  /* 0x0000040000044802 */ /* 0x000fc80000000f00 */
[----:B0-----:R-:W-:Y:S01]  /*3b70*/  @P4 LEA R6, R5, R4, 0x18 ;  /* 0x0000000405064211 */ /* 0x001fe200078ec0ff */
[----:B------:R-:W-:-:S03]  /*3b80*/  IMAD.WIDE.U32 R4, R8, -0x45d1745d, RZ ;  /* 0xba2e8ba308047825 */ /* 0x000fc600078e00ff */
[----:B------:R0:W-:Y:S01]  /*3b90*/  @P4 SYNCS.ARRIVE.TRANS64.A1T0 RZ, [R6+URZ+0x198], RZ ;  /* 0x000198ff06ff49a7 */ /* 0x0001e2000810003f */
[----:B------:R-:W-:Y:S02]  /*3ba0*/  IADD3 R18, P4, R18, R2, RZ ;  /* 0x0000000212127210 */ /* 0x000fe40007f9e0ff */
[----:B------:R-:W-:Y:S02]  /*3bb0*/  SHF.R.U32.HI R7, RZ, 0x4, R5 ;  /* 0x00000004ff077819 */ /* 0x000fe40000011605 */
[----:B------:R-:W-:Y:S01]  /*3bc0*/  SEL R5, RZ, 0x1, !P1 ;  /* 0x00000001ff057807 */ /* 0x000fe20004800000 */
[----:B------:R-:W-:Y:S01]  /*3bd0*/  IMAD.X R17, R17, 0x1, R10, P4 ;  /* 0x0000000111117824 */ /* 0x000fe200020e060a */
[----:B------:R-:W-:Y:S01]  /*3be0*/  ISETP.GE.U32.AND P1, PT, R18, UR4, PT ;  /* 0x0000000412007c0c */ /* 0x000fe2000bf26070 */
[----:B------:R-:W-:Y:S01]  /*3bf0*/  IMAD R8, R7, -0x16, R8 ;  /* 0xffffffea07087824 */ /* 0x000fe200078e0208 */
[----:B------:R-:W-:Y:S02]  /*3c00*/  LOP3.LUT R0, R0, R5, RZ, 0x3c, !PT ;  /* 0x0000000500007212 */ /* 0x000fe400078e3cff */
[----:B------:R-:W-:-:S02]  /*3c10*/  ISETP.GE.U32.AND.EX P1, PT, R17, UR5, PT, P1 ;  /* 0x0000000511007c0c */ /* 0x000fc4000bf26110 */
[----:B------:R-:W-:Y:S02]  /*3c20*/  @P3 LOP3.LUT R0, R0, 0x1, R7, 0x78, !PT ;  /* 0x0000000100003812 */ /* 0x000fe400078e7807 */
[----:B------:R-:W-:-:S09]  /*3c30*/  PRMT R4, RZ, 0x7610, R4 ;  /* 0x00007610ff047816 */ /* 0x000fd20000000004 */
[----:B0-----:R-:W-:Y:S05]  /*3c40*/  @P1 BRA `(.L_x_61) ;  /* 0x0000000400541947 */ /* 0x001fea0003800000 */
[----:B------:R-:W0:Y:S01]  /*3c50*/  S2R R13, SR_CTAID.X ;  /* 0x00000000000d7919 */ /* 0x000e220000002500 */
[----:B------:R-:W-:Y:S01]  /*3c60*/  ULDC.64 UR4, c[0x0][0x628] ;  /* 0x00018a0000047ab9 */ /* 0x000fe20000000a00 */
[----:B------:R-:W1:Y:S01]  /*3c70*/  LDC R14, c[0x0][0x144] ;  /* 0x00005100ff0e7b82 */ /* 0x000e620000000800 */
[----:B------:R-:W-:Y:S01]  /*3c80*/  ISETP.NE.U32.AND P1, PT, RZ, UR4, PT ;  /* 0x00000004ff007c0c */ /* 0x000fe2000bf25070 */
[----:B------:R-:W2:Y:S01]  /*3c90*/  S2R R12, SR_CTAID.Y ;  /* 0x00000000000c7919 */ /* 0x000ea20000002600 */
[----:B------:R-:W-:Y:S01]  /*3ca0*/  ULDC UR6, c[0x0][0x150] ;  /* 0x0000540000067ab9 */ /* 0x000fe20000000800 */
[----:B------:R-:W-:Y:S01]  /*3cb0*/  ULDC UR7, c[0x0][0x630] ;  /* 0x00018c0000077ab9 */ /* 0x000fe20000000800 */
[----:B------:R-:W-:Y:S01]  /*3cc0*/  ISETP.NE.AND.EX P1, PT, RZ, UR5, PT, P1 ;  /* 0x00000005ff007c0c */ /* 0x000fe2000bf25310 */
[----:B------:R-:W-:Y:S01]  /*3cd0*/  IMAD.MOV.U32 R4, RZ, RZ, R18 ;  /* 0x000000ffff047224 */ /* 0x000fe200078e0012 */
[----:B0-----:R-:W-:-:S05]  /*3ce0*/  I2FP.F32.U32 R5, R13 ;  /* 0x0000000d00057245 */ /* 0x001fca0000201000 */
[----:B------:R-:W-:Y:S01]  /*3cf0*/  FMUL R20, R5, UR6 ;  /* 0x0000000605147c20 */ /* 0x000fe20008400000 */
[----:B------:R-:W-:-:S05]  /*3d00*/  IMAD.MOV.U32 R5, RZ, RZ, R17 ;  /* 0x000000ffff057224 */ /* 0x000fca00078e0011 */
[----:B--2---:R-:W-:Y:S05]  /*3d10*/  @!P1 BRA `(.L_x_62) ;  /* 0x0000000000289947 */ /* 0x004fea0003800000 */
[----:B------:R-:W-:Y:S02]  /*3d20*/  ULDC UR6, c[0x0][0x634] ;  /* 0x00018d0000067ab9 */ /* 0x000fe40000000800 */
[----:B------:R-:W-:-:S05]  /*3d30*/  IADD3 R5, P1, R18, UR6, RZ ;  /* 0x0000000612057c10 */ /* 0x000fca000ff3e0ff */
[----:B------:R-:W-:-:S04]  /*3d40*/  IMAD.X R15, RZ, RZ, R17, P1 ;  /* 0x000000ffff0f7224 */ /* 0x000fc800008e0611 */
[----:B------:R-:W-:-:S04]  /*3d50*/  IMAD.WIDE.U32 R6, R15, UR4, RZ ;  /* 0x000000040f067c25 */ /* 0x000fc8000f8e00ff */
[----:B------:R-:W-:-:S04]  /*3d60*/  IMAD.WIDE.U32 R6, P1, R5, UR5, R6 ;  /* 0x0000000505067c25 */ /* 0x000fc8000f820006 */
[----:B------:R-:W-:-:S04]  /*3d70*/  IMAD.WIDE.U32 R4, R5, UR4, RZ ;  /* 0x0000000405047c25 */ /* 0x000fc8000f8e00ff */
[----:B------:R-:W-:Y:S01]  /*3d80*/  IMAD.MOV.U32 R4, RZ, RZ, R7 ;  /* 0x000000ffff047224 */ /* 0x000fe200078e0007 */
[----:B------:R-:W-:Y:S01]  /*3d90*/  IADD3 RZ, P3, R5, R6, RZ ;  /* 0x0000000605ff7210 */ /* 0x000fe20007f7e0ff */
[----:B------:R-:W-:-:S04]  /*3da0*/  IMAD.X R5, RZ, RZ, RZ, P1 ;  /* 0x000000ffff057224 */ /* 0x000fc800008e06ff */
[----:B------:R-:W-:-:S08]  /*3db0*/  IMAD.WIDE.U32.X R4, R15, UR5, R4, P3 ;  /* 0x000000050f047c25 */ /* 0x000fd000098e0404 */
.L_x_62:
[--C-:B------:R-:W-:Y:S01]  /*3dc0*/  SHF.R.U64 R23, R4, UR7, R5.reuse ;  /* 0x0000000704177c19 */ /* 0x100fe20008001205 */
[----:B------:R-:W0:Y:S01]  /*3dd0*/  F2I.U32.TRUNC.NTZ R20, R20 ;  /* 0x0000001400147305 */ /* 0x000e22000020f000 */
[----:B------:R-:W-:Y:S01]  /*3de0*/  SHF.R.U32.HI R4, RZ, UR7, R5 ;  /* 0x00000007ff047c19 */ /* 0x000fe20008011605 */
[----:B------:R-:W-:Y:S01]  /*3df0*/  ULDC.64 UR4, c[0x0][0x620] ;  /* 0x0001880000047ab9 */ /* 0x000fe20000000a00 */
[----:B------:R-:W-:Y:S01]  /*3e00*/  IADD3 R7, P1, RZ, -R23, RZ ;  /* 0x80000017ff077210 */ /* 0x000fe20007f3e0ff */
[----:B------:R-:W-:Y:S01]  /*3e10*/  IMAD.MOV.U32 R5, RZ, RZ, R17 ;  /* 0x000000ffff057224 */ /* 0x000fe200078e0011 */
[----:B------:R-:W-:Y:S01]  /*3e20*/  ULDC.64 UR6, c[0x0][0x640] ;  /* 0x0001900000067ab9 */ /* 0x000fe20000000a00 */
[----:B------:R-:W2:Y:S02]  /*3e30*/  LDC R21, c[0x0][0x148] ;  /* 0x00005200ff157b82 */ /* 0x000ea40000000800 */
[----:B------:R-:W-:Y:S01]  /*3e40*/  IMAD.X R4, RZ, RZ, ~R4, P1 ;  /* 0x000000ffff047224 */ /* 0x000fe200008e0e04 */
[----:B------:R-:W-:-:S03]  /*3e50*/  ISETP.NE.U32.AND P1, PT, RZ, UR6, PT ;  /* 0x00000006ff007c0c */ /* 0x000fc6000bf25070 */
[----:B------:R-:W-:Y:S01]  /*3e60*/  IMAD R6, R4, UR4, RZ ;  /* 0x0000000404067c24 */ /* 0x000fe2000f8e02ff */
[----:B------:R-:W-:Y:S01]  /*3e70*/  ISETP.NE.AND.EX P1, PT, RZ, UR7, PT, P1 ;  /* 0x00000007ff007c0c */ /* 0x000fe2000bf25310 */
[----:B------:R-:W-:-:S04]  /*3e80*/  IMAD.MOV.U32 R4, RZ, RZ, R18 ;  /* 0x000000ffff047224 */ /* 0x000fc800078e0012 */
[----:B------:R-:W-:Y:S01]  /*3e90*/  IMAD.WIDE.U32 R4, R7, UR4, R4 ;  /* 0x0000000407047c25 */ /* 0x000fe2000f8e0004 */
[----:B------:R-:W-:-:S03]  /*3ea0*/  ULDC UR4, c[0x0][0x618] ;  /* 0x0001860000047ab9 */ /* 0x000fc60000000800 */
[----:B------:R-:W-:Y:S01]  /*3eb0*/  IMAD R7, R7, UR5, R6 ;  /* 0x0000000507077c24 */ /* 0x000fe2000f8e0206 */
[----:B------:R-:W-:Y:S01]  /*3ec0*/  ULDC UR5, c[0x0][0x154] ;  /* 0x0000550000057ab9 */ /* 0x000fe20000000800 */
[----:B0-----:R-:W-:Y:S02]  /*3ed0*/  IMAD.MOV R6, RZ, RZ, -R20 ;  /* 0x000000ffff067224 */ /* 0x001fe400078e0a14 */
[----:B------:R-:W-:Y:S02]  /*3ee0*/  IMAD.IADD R5, R5, 0x1, R7 ;  /* 0x0000000105057824 */ /* 0x000fe400078e0207 */
[----:B-1----:R-:W-:Y:S01]  /*3ef0*/  IMAD R13, R14, R6, R13 ;  /* 0x000000060e0d7224 */ /* 0x002fe200078e020d */
[----:B------:R-:W-:Y:S02]  /*3f00*/  I2FP.F32.U32 R6, R12 ;  /* 0x0000000c00067245 */ /* 0x000fe40000201000 */
[--C-:B------:R-:W-:Y:S02]  /*3f10*/  SHF.R.U64 R14, R4, UR4, R5.reuse ;  /* 0x00000004040e7c19 */ /* 0x100fe40008001205 */
[----:B------:R-:W-:Y:S01]  /*3f20*/  SHF.R.U32.HI R5, RZ, UR4, R5 ;  /* 0x00000004ff057c19 */ /* 0x000fe20008011605 */
[----:B------:R-:W-:Y:S01]  /*3f30*/  FMUL R6, R6, UR5 ;  /* 0x0000000506067c20 */ /* 0x000fe20008400000 */
[----:B------:R-:W-:-:S02]  /*3f40*/  ULDC UR4, c[0x0][0x608] ;  /* 0x0001820000047ab9 */ /* 0x000fc40000000800 */
[--C-:B------:R-:W-:Y:S01]  /*3f50*/  SHF.R.U64 R20, R14, UR4, R5.reuse ;  /* 0x000000040e147c19 */ /* 0x100fe20008001205 */
[----:B------:R0:W1:Y:S01]  /*3f60*/  F2I.U32.TRUNC.NTZ R22, R6 ;  /* 0x0000000600167305 */ /* 0x000062000020f000 */
[----:B------:R-:W-:Y:S01]  /*3f70*/  SHF.R.U32.HI R5, RZ, UR4, R5 ;  /* 0x00000004ff057c19 */ /* 0x000fe20008011605 */
[----:B------:R-:W-:-:S03]  /*3f80*/  ULDC UR4, c[0x0][0x658] ;  /* 0x0001960000047ab9 */ /* 0x000fc60000000800 */
[--C-:B------:R-:W-:Y:S02]  /*3f90*/  SHF.R.U64 R15, R20, UR4, R5.reuse ;  /* 0x00000004140f7c19 */ /* 0x100fe40008001205 */
[----:B------:R-:W-:-:S03]  /*3fa0*/  SHF.R.U32.HI R25, RZ, UR4, R5 ;  /* 0x00000004ff197c19 */ /* 0x000fc60008011605 */
[----:B------:R-:W-:Y:S02]  /*3fb0*/  IMAD.MOV.U32 R4, RZ, RZ, R15 ;  /* 0x000000ffff047224 */ /* 0x000fe400078e000f */
[----:B------:R-:W-:Y:S01]  /*3fc0*/  IMAD.MOV.U32 R5, RZ, RZ, R25 ;  /* 0x000000ffff057224 */ /* 0x000fe200078e0019 */
[----:B0-----:R-:W-:Y:S06]  /*3fd0*/  @!P1 BRA `(.L_x_63) ;  /* 0x0000000000289947 */ /* 0x001fec0003800000 */
        /* <DEDUP_REMOVED lines=10> */
.L_x_63:
[----:B------:R-:W-:Y:S01]  /*4080*/  ISETP.NE.AND P1, PT, R19, 0x1, PT ;  /* 0x000000011300780c */ /* 0x000fe20003f25270 */
[----:B------:R-:W-:Y:S01]  /*4090*/  ULDC UR4, c[0x0][0x648] ;  /* 0x0001920000047ab9 */ /* 0x000fe20000000800 */
[----:B------:R-:W-:Y:S01]  /*40a0*/  LOP3.LUT R20, R20, UR16, RZ, 0xc0, !PT ;  /* 0x0000001014147c12 */ /* 0x000fe2000f8ec0ff */
[----:B-1----:R-:W-:Y:S01]  /*40b0*/  IMAD.MOV R22, RZ, RZ, -R22 ;  /* 0x000000ffff167224 */ /* 0x002fe200078e0a16 */
[----:B------:R-:W-:Y:S01]  /*40c0*/  SHF.R.U64 R5, R4, UR4, R5 ;  /* 0x0000000404057c19 */ /* 0x000fe20008001205 */
[----:B------:R-:W-:Y:S01]  /*40d0*/  ULDC UR4, c[0x0][0x638] ;  /* 0x00018e0000047ab9 */ /* 0x000fe20000000800 */
[----:B------:R-:W-:Y:S01]  /*40e0*/  LOP3.LUT R32, R14, UR15, RZ, 0xc0, !PT ;  /* 0x0000000f0e207c12 */ /* 0x000fe2000f8ec0ff */
[----:B------:R-:W-:Y:S02]  /*40f0*/  ULDC UR5, c[0x0][0x610] ;  /* 0x0001840000057ab9 */ /* 0x000fe40000000800 */
[----:B------:R-:W-:Y:S02]  /*4100*/  IMAD.MOV R4, RZ, RZ, -R5 ;  /* 0x000000ffff047224 */ /* 0x000fe400078e0a05 */
[----:B------:R-:W-:-:S02]  /*4110*/  IMAD R20, R5, UR17, R20 ;  /* 0x0000001105147c24 */ /* 0x000fc4000f8e0214 */
[----:B--2---:R-:W-:Y:S02]  /*4120*/  @P1 IMAD R13, R21, R22, R12 ;  /* 0x00000016150d1224 */ /* 0x004fe400078e020c */
[----:B------:R-:W-:Y:S01]  /*4130*/  IMAD R15, R4, UR4, R15 ;  /* 0x00000004040f7c24 */ /* 0x000fe2000f8e020f */
[----:B------:R-:W-:Y:S01]  /*4140*/  ULDC UR4, c[0x0][0x600] ;  /* 0x0001800000047ab9 */ /* 0x000fe20000000800 */
[----:B------:R-:W-:Y:S02]  /*4150*/  IMAD R13, R20, UR5, R13 ;  /* 0x00000005140d7c24 */ /* 0x000fe4000f8e020d */
[----:B------:R-:W-:Y:S02]  /*4160*/  IMAD R32, R15, UR4, R32 ;  /* 0x000000040f207c24 */ /* 0x000fe4000f8e0220 */
[----:B------:R-:W-:-:S03]  /*4170*/  IMAD.MOV.U32 R4, RZ, RZ, 0x1 ;  /* 0x00000001ff047424 */ /* 0x000fc600078e00ff */
[----:B------:R-:W-:Y:S02]  /*4180*/  SEL R22, R32, R13, !P1 ;  /* 0x0000000d20167207 */ /* 0x000fe40004800000 */
[----:B------:R-:W-:-:S07]  /*4190*/  SEL R32, R13, R32, !P1 ;  /* 0x000000200d207207 */ /* 0x000fce0004800000 */
.L_x_61:
[----:B------:R-:W-:Y:S05]  /*41a0*/  BSYNC B1 ;  /* 0x0000000000017941 */ /* 0x000fea0003800000 */
.L_x_60:
[----:B------:R-:W-:-:S13]  /*41b0*/  LOP3.LUT P1, RZ, R4, 0xff, RZ, 0xc0, !PT ;  /* 0x000000ff04ff7812 */ /* 0x000fda000782c0ff */
[----:B------:R-:W-:Y:S05]  /*41c0*/  @P1 BRA `(.L_x_64) ;  /* 0xfffffff4003c1947 */ /* 0x000fea000383ffff */
[----:B------:R-:W-:Y:S05]  /*41d0*/  BSYNC B0 ;  /* 0x0000000000007941 */ /* 0x000fea0003800000 */
.L_x_52:
[----:B------:R-:W-:-:S03]  /*41e0*/  UMOV UR4, 0xffffffff ;  /* 0xffffffff00047882 */ /* 0x000fc60000000000 */
[----:B------:R-:W-:Y:S05]  /*41f0*/  BRA.DIV UR4, `(.L_x_65) ;  /* 0x0000000e04d07947 */ /* 0x000fea000b800000 */
[----:B------:R-:W-:-:S13]  /*4200*/  ELECT P6, URZ, PT ;  /* 0x00000000003f782f */ /* 0x000fda00038c0000 */
.L_x_99:
[----:B------:R-:W-:Y:S04]  /*4210*/  BSSY B0, `(.L_x_66) ;  /* 0x00000cd000007945 */ /* 0x000fe80003800000 */
[----:B------:R-:W-:Y:S05]  /*4220*/  @!P6 BRA `(.L_x_67) ;  /* 0x0000000c002ce947 */ /* 0x000fea0003800000 */
[----:B------:R-:W-:-:S04]  /*4230*/  LOP3.LUT R16, R16, 0x2, RZ, 0xfc, !PT ;  /* 0x0000000210107812 */ /* 0x000fc800078efcff */
[----:B------:R-:W-:-:S13]  /*4240*/  ISETP.NE.AND P0, PT, R16, 0x3, PT ;  /* 0x000000031000780c */ /* 0x000fda0003f05270 */
[----:B------:R-:W-:Y:S05]  /*4250*/  @!P0 BRA `(.L_x_68) ;  /* 0x0000000000048947 */ /* 0x000fea0003800000 */
[----:B------:R-:W-:Y:S01]  /*4260*/  BPT.TRAP 0x1 ;  /* 0x000000040000795c */ /* 0x000fe20000300000 */
.L_x_68:
[----:B------:R-:W0:Y:S01]  /*4270*/  S2R R3, SR_CgaCtaId ;  /* 0x0000000000037919 */ /* 0x000e220000008800 */
[----:B------:R-:W-:-:S04]  /*4280*/  MOV R2, 0x400 ;  /* 0x0000040000027802 */ /* 0x000fc80000000f00 */
[----:B0-----:R-:W-:Y:S02]  /*4290*/  LEA R3, R3, R2, 0x18 ;  /* 0x0000000203037211 */ /* 0x001fe400078ec0ff */
[----:B------:R-:W-:-:S03]  /*42a0*/  SHF.L.U32 R2, R0, 0x1f, RZ ;  /* 0x0000001f00027819 */ /* 0x000fc600000006ff */
[----:B------:R-:W-:-:S04]  /*42b0*/  VIADD R3, R3, 0xb0 ;  /* 0x000000b003037836 */ /* 0x000fc80000000000 */
[C---:B------:R-:W-:Y:S02]  /*42c0*/  IMAD R7, R8.reuse, 0x8, R3 ;  /* 0x0000000808077824 */ /* 0x040fe400078e0203 */
[----:B------:R-:W-:Y:S02]  /*42d0*/  VIADD R8, R8, 0x1 ;  /* 0x0000000108087836 */ /* 0x000fe40000000000 */
[----:B------:R-:W0:Y:S03]  /*42e0*/  SYNCS.PHASECHK.TRANS64.TRYWAIT P0, [R7+URZ], R2 ;  /* 0x00000002070075a7 */ /* 0x000e26000800017f */
[----:B------:R-:W-:-:S04]  /*42f0*/  ISETP.NE.AND P1, PT, R8, 0x16, PT ;  /* 0x000000160800780c */ /* 0x000fc80003f25270 */
[----:B------:R-:W-:Y:S02]  /*4300*/  SEL R5, RZ, 0x1, P1 ;  /* 0x00000001ff057807 */ /* 0x000fe40000800000 */
[----:B------:R-:W-:Y:S02]  /*4310*/  SEL R8, R8, RZ, P1 ;  /* 0x000000ff08087207 */ /* 0x000fe40000800000 */
[----:B------:R-:W-:-:S03]  /*4320*/  LOP3.LUT R5, R0, R5, RZ, 0x3c, !PT ;  /* 0x0000000500057212 */ /* 0x000fc600078e3cff */
[----:B------:R-:W-:Y:S01]  /*4330*/  IMAD R9, R8, 0x8, R3 ;  /* 0x0000000808097824 */ /* 0x000fe200078e0203 */
[----:B------:R-:W-:Y:S01]  /*4340*/  SHF.L.U32 R4, R5, 0x1f, RZ ;  /* 0x0000001f05047819 */ /* 0x000fe200000006ff */
[----:B0-----:R-:W-:Y:S06]  /*4350*/  @!P0 BRA `(.L_x_69) ;  /* 0x0000000c00988947 */ /* 0x001fec0003800000 */
.L_x_100:
[----:B------:R-:W1:Y:S01]  /*4360*/  SYNCS.PHASECHK.TRANS64.TRYWAIT P0, [R9+URZ], R4 ;  /* 0x00000004090075a7 */ /* 0x000e62000800017f */
[----:B------:R-:W-:-:S05]  /*4370*/  VIADD R0, R8, 0x1 ;  /* 0x0000000108007836 */ /* 0x000fca0000000000 */
[----:B------:R-:W-:-:S04]  /*4380*/  ISETP.NE.AND P1, PT, R0, 0x16, PT ;  /* 0x000000160000780c */ /* 0x000fc80003f25270 */
[----:B0-----:R-:W-:Y:S02]  /*4390*/  SEL R2, RZ, 0x1, P1 ;  /* 0x00000001ff027807 */ /* 0x001fe40000800000 */
[----:B------:R-:W-:Y:S02]  /*43a0*/  SEL R0, R0, RZ, P1 ;  /* 0x000000ff00007207 */ /* 0x000fe40000800000 */
[----:B------:R-:W-:-:S03]  /*43b0*/  LOP3.LUT R7, R5, R2, RZ, 0x3c, !PT ;  /* 0x0000000205077212 */ /* 0x000fc600078e3cff */
[----:B------:R-:W-:Y:S01]  /*43c0*/  IMAD R6, R0, 0x8, R3 ;  /* 0x0000000800067824 */ /* 0x000fe200078e0203 */
[----:B------:R-:W-:Y:S01]  /*43d0*/  SHF.L.U32 R5, R7, 0x1f, RZ ;  /* 0x0000001f07057819 */ /* 0x000fe200000006ff */
[----:B-1----:R-:W-:Y:S06]  /*43e0*/  @!P0 BRA `(.L_x_70) ;  /* 0x0000000c00888947 */ /* 0x002fec0003800000 */
.L_x_101:
[----:B------:R-:W1:Y:S01]  /*43f0*/  SYNCS.PHASECHK.TRANS64.TRYWAIT P0, [R6+URZ], R5 ;  /* 0x00000005060075a7 */ /* 0x000e62000800017f */
[----:B------:R-:W-:-:S05]  /*4400*/  VIADD R0, R0, 0x1 ;  /* 0x0000000100007836 */ /* 0x000fca0000000000 */
[----:B------:R-:W-:-:S04]  /*4410*/  ISETP.NE.AND P1, PT, R0, 0x16, PT ;  /* 0x000000160000780c */ /* 0x000fc80003f25270 */
[----:B------:R-:W-:Y:S02]  /*4420*/  SEL R2, RZ, 0x1, P1 ;  /* 0x00000001ff027807 */ /* 0x000fe40000800000 */
[----:B------:R-:W-:Y:S02]  /*4430*/  SEL R0, R0, RZ, P1 ;  /* 0x000000ff00007207 */ /* 0x000fe40000800000 */
[----:B------:R-:W-:-:S03]  /*4440*/  LOP3.LUT R7, R7, R2, RZ, 0x3c, !PT ;  /* 0x0000000207077212 */ /* 0x000fc600078e3cff */
[----:B0-----:R-:W-:Y:S01]  /*4450*/  IMAD R9, R0, 0x8, R3 ;  /* 0x0000000800097824 */ /* 0x001fe200078e0203 */
[----:B------:R-:W-:Y:S01]  /*4460*/  SHF.L.U32 R4, R7, 0x1f, RZ ;  /* 0x0000001f07047819 */ /* 0x000fe200000006ff */
[----:B-1----:R-:W-:Y:S06]  /*4470*/  @!P0 BRA `(.L_x_71) ;  /* 0x0000000c00788947 */ /* 0x002fec0003800000 */
.L_x_102:
        /* <DEDUP_REMOVED lines=9> */
.L_x_103:
        /* <DEDUP_REMOVED lines=9> */
.L_x_104:
        /* <DEDUP_REMOVED lines=9> */
.L_x_105:
        /* <DEDUP_REMOVED lines=9> */
.L_x_106:
        /* <DEDUP_REMOVED lines=9> */
.L_x_107:
        /* <DEDUP_REMOVED lines=9> */
.L_x_108:
        /* <DEDUP_REMOVED lines=9> */
.L_x_109:
        /* <DEDUP_REMOVED lines=9> */
.L_x_110:
        /* <DEDUP_REMOVED lines=9> */
.L_x_111:
        /* <DEDUP_REMOVED lines=9> */
.L_x_112:
        /* <DEDUP_REMOVED lines=9> */
.L_x_113:
        /* <DEDUP_REMOVED lines=9> */
.L_x_114:
        /* <DEDUP_REMOVED lines=9> */
.L_x_115:
        /* <DEDUP_REMOVED lines=9> */
.L_x_116:
        /* <DEDUP_REMOVED lines=9> */
.L_x_117:
        /* <DEDUP_REMOVED lines=9> */
.L_x_118:
        /* <DEDUP_REMOVED lines=9> */
.L_x_119:
[----:B------:R-:W1:Y:S01]  /*4e10*/  SYNCS.PHASECHK.TRANS64.TRYWAIT P0, [R6+URZ], R5 ;  /* 0x00000005060075a7 */ /* 0x000e62000800017f */
[----:B------:R-:W-:-:S05]  /*4e20*/  VIADD R0, R0, 0x1 ;  /* 0x0000000100007836 */ /* 0x000fca0000000000 */
[----:B------:R-:W-:-:S04]  /*4e30*/  ISETP.NE.AND P1, PT, R0, 0x16, PT ;  /* 0x000000160000780c */ /* 0x000fc80003f25270 */
[----:B------:R-:W-:Y:S02]  /*4e40*/  SEL R2, RZ, 0x1, P1 ;  /* 0x00000001ff027807 */ /* 0x000fe40000800000 */
[----:B------:R-:W-:Y:S02]  /*4e50*/  SEL R0, R0, RZ, P1 ;  /* 0x000000ff00007207 */ /* 0x000fe40000800000 */
[----:B------:R-:W-:Y:S01]  /*4e60*/  LOP3.LUT R2, R7, R2, RZ, 0x3c, !PT ;  /* 0x0000000207027212 */ /* 0x000fe200078e3cff */
[----:B-1----:R-:W-:Y:S06]  /*4e70*/  @!P0 BRA `(.L_x_89) ;  /* 0x0000000800608947 */ /* 0x002fec0003800000 */
.L_x_120:
[----:B------:R-:W-:Y:S01]  /*4e80*/  IMAD R3, R0, 0x8, R3 ;  /* 0x0000000800037824 */ /* 0x000fe200078e0203 */
[----:B------:R-:W-:-:S07]  /*4e90*/  SHF.L.U32 R0, R2, 0x1f, RZ ;  /* 0x0000001f02007819 */ /* 0x000fce00000006ff */
.L_x_90:
[----:B--2---:R2:W3:Y:S02]  /*4ea0*/  SYNCS.PHASECHK.TRANS64.TRYWAIT P0, [R3+URZ], R0 ;  /* 0x00000000030075a7 */ /* 0x0044e4000800017f */
[----:B---3--:R-:W-:Y:S05]  /*4eb0*/  @!P0 NANOSLEEP.SYNCS 0x989680 ;  /* 0x009896800000895d */ /* 0x008fea0003900000 */
[----:B------:R-:W3:Y:S02]  /*4ec0*/  @!P0 SYNCS.PHASECHK.TRANS64 P0, [R3+URZ], R0 ;  /* 0x00000000030085a7 */ /* 0x000ee4000800007f */
[----:B---3--:R-:W-:Y:S05]  /*4ed0*/  @!P0 BRA `(.L_x_90) ;  /* 0xfffffffc00f08947 */ /* 0x008fea000383ffff */
.L_x_67:
[----:B------:R-:W-:Y:S05]  /*4ee0*/  BSYNC B0 ;  /* 0x0000000000007941 */ /* 0x000fea0003800000 */
.L_x_66:
[----:B------:R-:W-:Y:S05]  /*4ef0*/  EXIT ;  /* 0x000000000000794d */ /* 0x000fea0003800000 */
.L_x_16:
[----:B0-----:R-:W-:-:S04]  /*4f00*/  IMAD.U32 R3, RZ, RZ, UR45 ;  /* 0x0000002dff037e24 */ /* 0x001fc8000f8e00ff */
[----:B------:R0:W1:Y:S03]  /*4f10*/  SYNCS.PHASECHK.TRANS64.TRYWAIT P0, [R3+URZ+-0x8], R0 ;  /* 0xfffff800030075a7 */ /* 0x000066000800017f */
[----:B-1----:R-:W-:Y:S05]  /*4f20*/  @!P0 NANOSLEEP.SYNCS 0x989680 ;  /* 0x009896800000895d */ /* 0x002fea0003900000 */
[----:B------:R-:W1:Y:S02]  /*4f30*/  @!P0 SYNCS.PHASECHK.TRANS64 P0, [R3+URZ+-0x8], R0 ;  /* 0xfffff800030085a7 */ /* 0x000e64000800007f */
[----:B-1----:R-:W-:Y:S05]  /*4f40*/  @!P0 BRA `(.L_x_16) ;  /* 0xfffffffc00ec8947 */ /* 0x002fea000383ffff */
[----:B------:R-:W-:Y:S05]  /*4f50*/  BRA `(.L_x_91) ;  /* 0xffffffc8000c7947 */ /* 0x000fea000383ffff */
.L_x_21:
[----:B-1----:R1:W3:Y:S02]  /*4f60*/  SYNCS.PHASECHK.TRANS64.TRYWAIT P1, [R3+URZ], R0 ;  /* 0x00000000030075a7 */ /* 0x0022e4000802017f */
[----:B---3--:R-:W-:Y:S05]  /*4f70*/  @!P1 NANOSLEEP.SYNCS 0x989680 ;  /* 0x009896800000995d */ /* 0x008fea0003900000 */
[----:B------:R-:W3:Y:S02]  /*4f80*/  @!P1 SYNCS.PHASECHK.TRANS64 P1, [R3+URZ], R0 ;  /* 0x00000000030095a7 */ /* 0x000ee4000802007f */
[----:B---3--:R-:W-:Y:S05]  /*4f90*/  @!P1 BRA `(.L_x_21) ;  /* 0xfffffffc00f09947 */ /* 0x008fea000383ffff */
[----:B------:R-:W-:Y:S05]  /*4fa0*/  BRA `(.L_x_20) ;  /* 0xffffffc800707947 */ /* 0x000fea000383ffff */
.L_x_26:
[----:B-1----:R-:W-:-:S04]  /*4fb0*/  IMAD.U32 R4, RZ, RZ, UR4 ;  /* 0x00000004ff047e24 */ /* 0x002fc8000f8e00ff */
[----:B------:R1:W3:Y:S03]  /*4fc0*/  SYNCS.PHASECHK.TRANS64.TRYWAIT P1, [R4+URZ], R3 ;  /* 0x00000003040075a7 */ /* 0x0002e6000802017f */
[----:B---3--:R-:W-:Y:S05]  /*4fd0*/  @!P1 NANOSLEEP.SYNCS 0x989680 ;  /* 0x009896800000995d */ /* 0x008fea0003900000 */
[----:B------:R-:W3:Y:S02]  /*4fe0*/  @!P1 SYNCS.PHASECHK.TRANS64 P1, [R4+URZ], R3 ;  /* 0x00000003040095a7 */ /* 0x000ee4000802007f */
[----:B---3--:R-:W-:Y:S05]  /*4ff0*/  @!P1 BRA `(.L_x_26) ;  /* 0xfffffffc00ec9947 */ /* 0x008fea000383ffff */
[----:B------:R-:W-:Y:S05]  /*5000*/  BRA `(.L_x_25) ;  /* 0xffffffcc00287947 */ /* 0x000fea000383ffff */
.L_x_32:
[----:B0-----:R-:W-:-:S04]  /*5010*/  IMAD.U32 R3, RZ, RZ, UR45 ;  /* 0x0000002dff037e24 */ /* 0x001fc8000f8e00ff */
[----:B------:R0:W1:Y:S03]  /*5020*/  SYNCS.PHASECHK.TRANS64.TRYWAIT P0, [R3+URZ+0x8], R0 ;  /* 0x00000800030075a7 */ /* 0x000066000800017f */
[----:B-1----:R-:W-:Y:S05]  /*5030*/  @!P0 NANOSLEEP.SYNCS 0x989680 ;  /* 0x009896800000895d */ /* 0x002fea0003900000 */
[----:B------:R-:W1:Y:S02]  /*5040*/  @!P0 SYNCS.PHASECHK.TRANS64 P0, [R3+URZ+0x8], R0 ;  /* 0x00000800030085a7 */ /* 0x000e64000800007f */
[----:B-1----:R-:W-:Y:S05]  /*5050*/  @!P0 BRA `(.L_x_32) ;  /* 0xfffffffc00ec8947 */ /* 0x002fea000383ffff */
[----:B------:R-:W-:Y:S05]  /*5060*/  BRA `(.L_x_92) ;  /* 0xffffffd000607947 */ /* 0x000fea000383ffff */
.L_x_53:
[----:B------:R-:W-:Y:S01]  /*5070*/  BSSY B1, `(.L_x_93) ;  /* 0x0000006000017945 */ /* 0x000fe20003800000 */
[----:B------:R-:W-:-:S07]  /*5080*/  IMAD.MOV.U32 R15, RZ, RZ, -0x1 ;  /* 0xffffffffff0f7424 */ /* 0x000fce00078e00ff */
[----:B------:R-:W-:Y:S05]  /*5090*/  WARPSYNC.COLLECTIVE R15, `(.L_x_94) ;  /* 0x000000000f0c7348 */ /* 0x000fea0003c00000 */
[----:B------:R-:W-:Y:S02]  /*50a0*/  ELECT P6, UR62, PT ;  /* 0x00000000003e782f */ /* 0x000fe400038c0000 */
[----:B------:R-:W-:Y:S01]  /*50b0*/  MOV R14, UR62 ;  /* 0x0000003e000e7c02 */ /* 0x000fe20008000f00 */
[----:B------:R-:W-:Y:S10]  /*50c0*/  ENDCOLLECTIVE ;  /* 0x000000000000791b */ /* 0x000ff40003800000 */
.L_x_94:
[----:B------:R-:W-:Y:S05]  /*50d0*/  BSYNC B1 ;  /* 0x0000000000017941 */ /* 0x000fea0003800000 */
.L_x_93:
[----:B------:R-:W-:Y:S05]  /*50e0*/  BRA `(.L_x_95) ;  /* 0xffffffe400807947 */ /* 0x000fea000383ffff */
.L_x_56:
[----:B-1----:R1:W2:Y:S02]  /*50f0*/  SYNCS.PHASECHK.TRANS64.TRYWAIT P1, [R13+URZ+0xb0], R6 ;  /* 0x0000b0060d0075a7 */ /* 0x0022a4000802017f */
[----:B--2---:R-:W-:Y:S05]  /*5100*/  @!P1 NANOSLEEP.SYNCS 0x989680 ;  /* 0x009896800000995d */ /* 0x004fea0003900000 */
[----:B------:R-:W2:Y:S02]  /*5110*/  @!P1 SYNCS.PHASECHK.TRANS64 P1, [R13+URZ+0xb0], R6 ;  /* 0x0000b0060d0095a7 */ /* 0x000ea4000802007f */
[----:B--2---:R-:W-:Y:S05]  /*5120*/  @!P1 BRA `(.L_x_56) ;  /* 0xfffffffc00f09947 */ /* 0x004fea000383ffff */
[----:B------:R-:W-:Y:S05]  /*5130*/  BRA `(.L_x_96) ;  /* 0xffffffe400b47947 */ /* 0x000fea000383ffff */
.L_x_65:
[----:B------:R-:W-:Y:S01]  /*5140*/  BSSY B0, `(.L_x_97) ;  /* 0x0000006000007945 */ /* 0x000fe20003800000 */
[----:B------:R-:W-:-:S07]  /*5150*/  IMAD.MOV.U32 R15, RZ, RZ, -0x1 ;  /* 0xffffffffff0f7424 */ /* 0x000fce00078e00ff */
[----:B------:R-:W-:Y:S05]  /*5160*/  WARPSYNC.COLLECTIVE R15, `(.L_x_98) ;  /* 0x000000000f0c7348 */ /* 0x000fea0003c00000 */
[----:B------:R-:W-:Y:S02]  /*5170*/  ELECT P6, UR62, PT ;  /* 0x00000000003e782f */ /* 0x000fe400038c0000 */
[----:B------:R-:W-:Y:S01]  /*5180*/  MOV R14, UR62 ;  /* 0x0000003e000e7c02 */ /* 0x000fe20008000f00 */
[----:B------:R-:W-:Y:S10]  /*5190*/  ENDCOLLECTIVE ;  /* 0x000000000000791b */ /* 0x000ff40003800000 */
.L_x_98:
[----:B------:R-:W-:Y:S05]  /*51a0*/  BSYNC B0 ;  /* 0x0000000000007941 */ /* 0x000fea0003800000 */
.L_x_97:
[----:B------:R-:W-:Y:S05]  /*51b0*/  BRA `(.L_x_99) ;  /* 0xfffffff000147947 */ /* 0x000fea000383ffff */
.L_x_69:
[----:B0-----:R0:W1:Y:S02]  /*51c0*/  SYNCS.PHASECHK.TRANS64.TRYWAIT P0, [R7+URZ], R2 ;  /* 0x00000002070075a7 */ /* 0x001064000800017f */
[----:B-1----:R-:W-:Y:S05]  /*51d0*/  @!P0 NANOSLEEP.SYNCS 0x989680 ;  /* 0x009896800000895d */ /* 0x002fea0003900000 */
[----:B------:R-:W1:Y:S02]  /*51e0*/  @!P0 SYNCS.PHASECHK.TRANS64 P0, [R7+URZ], R2 ;  /* 0x00000002070085a7 */ /* 0x000e64000800007f */
[----:B-1----:R-:W-:Y:S05]  /*51f0*/  @!P0 BRA `(.L_x_69) ;  /* 0xfffffffc00f08947 */ /* 0x002fea000383ffff */
[----:B------:R-:W-:Y:S05]  /*5200*/  BRA `(.L_x_100) ;  /* 0xfffffff000547947 */ /* 0x000fea000383ffff */
.L_x_70:
[----:B0-----:R0:W1:Y:S02]  /*5210*/  SYNCS.PHASECHK.TRANS64.TRYWAIT P0, [R9+URZ], R4 ;  /* 0x00000004090075a7 */ /* 0x001064000800017f */
[----:B-1----:R-:W-:Y:S05]  /*5220*/  @!P0 NANOSLEEP.SYNCS 0x989680 ;  /* 0x009896800000895d */ /* 0x002fea0003900000 */
[----:B------:R-:W1:Y:S02]  /*5230*/  @!P0 SYNCS.PHASECHK.TRANS64 P0, [R9+URZ], R4 ;  /* 0x00000004090085a7 */ /* 0x000e64000800007f */
[----:B-1----:R-:W-:Y:S05]  /*5240*/  @!P0 BRA `(.L_x_70) ;  /* 0xfffffffc00f08947 */ /* 0x002fea000383ffff */
[----:B------:R-:W-:Y:S05]  /*5250*/  BRA `(.L_x_101) ;  /* 0xfffffff000647947 */ /* 0x000fea000383ffff */
.L_x_71:
[----:B0-----:R0:W1:Y:S02]  /*5260*/  SYNCS.PHASECHK.TRANS64.TRYWAIT P0, [R6+URZ], R5 ;  /* 0x00000005060075a7 */ /* 0x001064000800017f */
[----:B-1----:R-:W-:Y:S05]  /*5270*/  @!P0 NANOSLEEP.SYNCS 0x989680 ;  /* 0x009896800000895d */ /* 0x002fea0003900000 */
[----:B------:R-:W1:Y:S02]  /*5280*/  @!P0 SYNCS.PHASECHK.TRANS64 P0, [R6+URZ], R5 ;  /* 0x00000005060085a7 */ /* 0x000e64000800007f */
[----:B-1----:R-:W-:Y:S05]  /*5290*/  @!P0 BRA `(.L_x_71) ;  /* 0xfffffffc00f08947 */ /* 0x002fea000383ffff */
[----:B------:R-:W-:Y:S05]  /*52a0*/  BRA `(.L_x_102) ;  /* 0xfffffff000747947 */ /* 0x000fea000383ffff */
.L_x_72:
[----:B0-----:R0:W1:Y:S02]  /*52b0*/  SYNCS.PHASECHK.TRANS64.TRYWAIT P0, [R9+URZ], R4 ;  /* 0x00000004090075a7 */ /* 0x001064000800017f */
[----:B-1----:R-:W-:Y:S05]  /*52c0*/  @!P0 NANOSLEEP.SYNCS 0x989680 ;  /* 0x009896800000895d */ /* 0x002fea0003900000 */
[----:B------:R-:W1:Y:S02]  /*52d0*/  @!P0 SYNCS.PHASECHK.TRANS64 P0, [R9+URZ], R4 ;  /* 0x00000004090085a7 */ /* 0x000e64000800007f */
[----:B-1----:R-:W-:Y:S05]  /*52e0*/  @!P0 BRA `(.L_x_72) ;  /* 0xfffffffc00f08947 */ /* 0x002fea000383ffff */
[----:B------:R-:W-:Y:S05]  /*52f0*/  BRA `(.L_x_103) ;  /* 0xfffffff000847947 */ /* 0x000fea000383ffff */
.L_x_73:
[----:B0-----:R0:W1:Y:S02]  /*5300*/  SYNCS.PHASECHK.TRANS64.TRYWAIT P0, [R6+URZ], R5 ;  /* 0x00000005060075a7 */ /* 0x001064000800017f */
[----:B-1----:R-:W-:Y:S05]  /*5310*/  @!P0 NANOSLEEP.SYNCS 0x989680 ;  /* 0x009896800000895d */ /* 0x002fea0003900000 */
[----:B------:R-:W1:Y:S02]  /*5320*/  @!P0 SYNCS.PHASECHK.TRANS64 P0, [R6+URZ], R5 ;  /* 0x00000005060085a7 */ /* 0x000e64000800007f */
[----:B-1----:R-:W-:Y:S05]  /*5330*/  @!P0 BRA `(.L_x_73) ;  /* 0xfffffffc00f08947 */ /* 0x002fea000383ffff */
[----:B------:R-:W-:Y:S05]  /*5340*/  BRA `(.L_x_104) ;  /* 0xfffffff000947947 */ /* 0x000fea000383ffff */
.L_x_74:
[----:B0-----:R0:W1:Y:S02]  /*5350*/  SYNCS.PHASECHK.TRANS64.TRYWAIT P0, [R9+URZ], R4 ;  /* 0x00000004090075a7 */ /* 0x001064000800017f */
[----:B-1----:R-:W-:Y:S05]  /*5360*/  @!P0 NANOSLEEP.SYNCS 0x989680 ;  /* 0x009896800000895d */ /* 0x002fea0003900000 */
[----:B------:R-:W1:Y:S02]  /*5370*/  @!P0 SYNCS.PHASECHK.TRANS64 P0, [R9+URZ], R4 ;  /* 0x00000004090085a7 */ /* 0x000e64000800007f */
[----:B-1----:R-:W-:Y:S05]  /*5380*/  @!P0 BRA `(.L_x_74) ;  /* 0xfffffffc00f08947 */ /* 0x002fea000383ffff */
[----:B------:R-:W-:Y:S05]  /*5390*/  BRA `(.L_x_105) ;  /* 0xfffffff000a47947 */ /* 0x000fea000383ffff */
.L_x_75:
[----:B0-----:R0:W1:Y:S02]  /*53a0*/  SYNCS.PHASECHK.TRANS64.TRYWAIT P0, [R6+URZ], R5 ;  /* 0x00000005060075a7 */ /* 0x001064000800017f */
[----:B-1----:R-:W-:Y:S05]  /*53b0*/  @!P0 NANOSLEEP.SYNCS 0x989680 ;  /* 0x009896800000895d */ /* 0x002fea0003900000 */
[----:B------:R-:W1:Y:S02]  /*53c0*/  @!P0 SYNCS.PHASECHK.TRANS64 P0, [R6+URZ], R5 ;  /* 0x00000005060085a7 */ /* 0x000e64000800007f */
[----:B-1----:R-:W-:Y:S05]  /*53d0*/  @!P0 BRA `(.L_x_75) ;  /* 0xfffffffc00f08947 */ /* 0x002fea000383ffff */
[----:B------:R-:W-:Y:S05]  /*53e0*/  BRA `(.L_x_106) ;  /* 0xfffffff000b47947 */ /* 0x000fea000383ffff */
.L_x_76:
[----:B0-----:R0:W1:Y:S02]  /*53f0*/  SYNCS.PHASECHK.TRANS64.TRYWAIT P0, [R9+URZ], R4 ;  /* 0x00000004090075a7 */ /* 0x001064000800017f */
[----:B-1----:R-:W-:Y:S05]  /*5400*/  @!P0 NANOSLEEP.SYNCS 0x989680 ;  /* 0x009896800000895d */ /* 0x002fea0003900000 */
[----:B------:R-:W1:Y:S02]  /*5410*/  @!P0 SYNCS.PHASECHK.TRANS64 P0, [R9+URZ], R4 ;  /* 0x00000004090085a7 */ /* 0x000e64000800007f */
[----:B-1----:R-:W-:Y:S05]  /*5420*/  @!P0 BRA `(.L_x_76) ;  /* 0xfffffffc00f08947 */ /* 0x002fea000383ffff */
[----:B------:R-:W-:Y:S05]  /*5430*/  BRA `(.L_x_107) ;  /* 0xfffffff000c47947 */ /* 0x000fea000383ffff */
.L_x_77:
[----:B0-----:R0:W1:Y:S02]  /*5440*/  SYNCS.PHASECHK.TRANS64.TRYWAIT P0, [R6+URZ], R5 ;  /* 0x00000005060075a7 */ /* 0x001064000800017f */
[----:B-1----:R-:W-:Y:S05]  /*5450*/  @!P0 NANOSLEEP.SYNCS 0x989680 ;  /* 0x009896800000895d */ /* 0x002fea0003900000 */
[----:B------:R-:W1:Y:S02]  /*5460*/  @!P0 SYNCS.PHASECHK.TRANS64 P0, [R6+URZ], R5 ;  /* 0x00000005060085a7 */ /* 0x000e64000800007f */
[----:B-1----:R-:W-:Y:S05]  /*5470*/  @!P0 BRA `(.L_x_77) ;  /* 0xfffffffc00f08947 */ /* 0x002fea000383ffff */
[----:B------:R-:W-:Y:S05]  /*5480*/  BRA `(.L_x_108) ;  /* 0xfffffff000d47947 */ /* 0x000fea000383ffff */
.L_x_78:
[----:B0-----:R0:W1:Y:S02]  /*5490*/  SYNCS.PHASECHK.TRANS64.TRYWAIT P0, [R9+URZ], R4 ;  /* 0x00000004090075a7 */ /* 0x001064000800017f */
[----:B-1----:R-:W-:Y:S05]  /*54a0*/  @!P0 NANOSLEEP.SYNCS 0x989680 ;  /* 0x009896800000895d */ /* 0x002fea0003900000 */
[----:B------:R-:W1:Y:S02]  /*54b0*/  @!P0 SYNCS.PHASECHK.TRANS64 P0, [R9+URZ], R4 ;  /* 0x00000004090085a7 */ /* 0x000e64000800007f */
[----:B-1----:R-:W-:Y:S05]  /*54c0*/  @!P0 BRA `(.L_x_78) ;  /* 0xfffffffc00f08947 */ /* 0x002fea000383ffff */
[----:B------:R-:W-:Y:S05]  /*54d0*/  BRA `(.L_x_109) ;  /* 0xfffffff000e47947 */ /* 0x000fea000383ffff */
.L_x_79:
[----:B0-----:R0:W1:Y:S02]  /*54e0*/  SYNCS.PHASECHK.TRANS64.TRYWAIT P0, [R6+URZ], R5 ;  /* 0x00000005060075a7 */ /* 0x001064000800017f */
[----:B-1----:R-:W-:Y:S05]  /*54f0*/  @!P0 NANOSLEEP.SYNCS 0x989680 ;  /* 0x009896800000895d */ /* 0x002fea0003900000 */
[----:B------:R-:W1:Y:S02]  /*5500*/  @!P0 SYNCS.PHASECHK.TRANS64 P0, [R6+URZ], R5 ;  /* 0x00000005060085a7 */ /* 0x000e64000800007f */
[----:B-1----:R-:W-:Y:S05]  /*5510*/  @!P0 BRA `(.L_x_79) ;  /* 0xfffffffc00f08947 */ /* 0x002fea000383ffff */
[----:B------:R-:W-:Y:S05]  /*5520*/  BRA `(.L_x_110) ;  /* 0xfffffff000f47947 */ /* 0x000fea000383ffff */
.L_x_80:
[----:B0-----:R0:W1:Y:S02]  /*5530*/  SYNCS.PHASECHK.TRANS64.TRYWAIT P0, [R9+URZ], R4 ;  /* 0x00000004090075a7 */ /* 0x001064000800017f */
[----:B-1----:R-:W-:Y:S05]  /*5540*/  @!P0 NANOSLEEP.SYNCS 0x989680 ;  /* 0x009896800000895d */ /* 0x002fea0003900000 */
[----:B------:R-:W1:Y:S02]  /*5550*/  @!P0 SYNCS.PHASECHK.TRANS64 P0, [R9+URZ], R4 ;  /* 0x00000004090085a7 */ /* 0x000e64000800007f */
[----:B-1----:R-:W-:Y:S05]  /*5560*/  @!P0 BRA `(.L_x_80) ;  /* 0xfffffffc00f08947 */ /* 0x002fea000383ffff */
[----:B------:R-:W-:Y:S05]  /*5570*/  BRA `(.L_x_111) ;  /* 0xfffffff400047947 */ /* 0x000fea000383ffff */
.L_x_81:
[----:B0-----:R0:W1:Y:S02]  /*5580*/  SYNCS.PHASECHK.TRANS64.TRYWAIT P0, [R6+URZ], R5 ;  /* 0x00000005060075a7 */ /* 0x001064000800017f */
[----:B-1----:R-:W-:Y:S05]  /*5590*/  @!P0 NANOSLEEP.SYNCS 0x989680 ;  /* 0x009896800000895d */ /* 0x002fea0003900000 */
[----:B------:R-:W1:Y:S02]  /*55a0*/  @!P0 SYNCS.PHASECHK.TRANS64 P0, [R6+URZ], R5 ;  /* 0x00000005060085a7 */ /* 0x000e64000800007f */
[----:B-1----:R-:W-:Y:S05]  /*55b0*/  @!P0 BRA `(.L_x_81) ;  /* 0xfffffffc00f08947 */ /* 0x002fea000383ffff */
[----:B------:R-:W-:Y:S05]  /*55c0*/  BRA `(.L_x_112) ;  /* 0xfffffff400147947 */ /* 0x000fea000383ffff */
.L_x_82:
[----:B0-----:R0:W1:Y:S02]  /*55d0*/  SYNCS.PHASECHK.TRANS64.TRYWAIT P0, [R9+URZ], R4 ;  /* 0x00000004090075a7 */ /* 0x001064000800017f */
[----:B-1----:R-:W-:Y:S05]  /*55e0*/  @!P0 NANOSLEEP.SYNCS 0x989680 ;  /* 0x009896800000895d */ /* 0x002fea0003900000 */
[----:B------:R-:W1:Y:S02]  /*55f0*/  @!P0 SYNCS.PHASECHK.TRANS64 P0, [R9+URZ], R4 ;  /* 0x00000004090085a7 */ /* 0x000e64000800007f */
[----:B-1----:R-:W-:Y:S05]  /*5600*/  @!P0 BRA `(.L_x_82) ;  /* 0xfffffffc00f08947 */ /* 0x002fea000383ffff */
[----:B------:R-:W-:Y:S05]  /*5610*/  BRA `(.L_x_113) ;  /* 0xfffffff400247947 */ /* 0x000fea000383ffff */
.L_x_83:
[----:B0-----:R0:W1:Y:S02]  /*5620*/  SYNCS.PHASECHK.TRANS64.TRYWAIT P0, [R6+URZ], R5 ;  /* 0x00000005060075a7 */ /* 0x001064000800017f */
[----:B-1----:R-:W-:Y:S05]  /*5630*/  @!P0 NANOSLEEP.SYNCS 0x989680 ;  /* 0x009896800000895d */ /* 0x002fea0003900000 */
[----:B------:R-:W1:Y:S02]  /*5640*/  @!P0 SYNCS.PHASECHK.TRANS64 P0, [R6+URZ], R5 ;  /* 0x00000005060085a7 */ /* 0x000e64000800007f */
[----:B-1----:R-:W-:Y:S05]  /*5650*/  @!P0 BRA `(.L_x_83) ;  /* 0xfffffffc00f08947 */ /* 0x002fea000383ffff */
[----:B------:R-:W-:Y:S05]  /*5660*/  BRA `(.L_x_114) ;  /* 0xfffffff400347947 */ /* 0x000fea000383ffff */
.L_x_84:
[----:B0-----:R0:W1:Y:S02]  /*5670*/  SYNCS.PHASECHK.TRANS64.TRYWAIT P0, [R9+URZ], R4 ;  /* 0x00000004090075a7 */ /* 0x001064000800017f */
[----:B-1----:R-:W-:Y:S05]  /*5680*/  @!P0 NANOSLEEP.SYNCS 0x989680 ;  /* 0x009896800000895d */ /* 0x002fea0003900000 */
[----:B------:R-:W1:Y:S02]  /*5690*/  @!P0 SYNCS.PHASECHK.TRANS64 P0, [R9+URZ], R4 ;  /* 0x00000004090085a7 */ /* 0x000e64000800007f */
[----:B-1----:R-:W-:Y:S05]  /*56a0*/  @!P0 BRA `(.L_x_84) ;  /* 0xfffffffc00f08947 */ /* 0x002fea000383ffff */
[----:B------:R-:W-:Y:S05]  /*56b0*/  BRA `(.L_x_115) ;  /* 0xfffffff400447947 */ /* 0x000fea000383ffff */
.L_x_85:
[----:B0-----:R0:W1:Y:S02]  /*56c0*/  SYNCS.PHASECHK.TRANS64.TRYWAIT P0, [R6+URZ], R5 ;  /* 0x00000005060075a7 */ /* 0x001064000800017f */
[----:B-1----:R-:W-:Y:S05]  /*56d0*/  @!P0 NANOSLEEP.SYNCS 0x989680 ;  /* 0x009896800000895d */ /* 0x002fea0003900000 */
[----:B------:R-:W1:Y:S02]  /*56e0*/  @!P0 SYNCS.PHASECHK.TRANS64 P0, [R6+URZ], R5 ;  /* 0x00000005060085a7 */ /* 0x000e64000800007f */
[----:B-1----:R-:W-:Y:S05]  /*56f0*/  @!P0 BRA `(.L_x_85) ;  /* 0xfffffffc00f08947 */ /* 0x002fea000383ffff */
[----:B------:R-:W-:Y:S05]  /*5700*/  BRA `(.L_x_116) ;  /* 0xfffffff400547947 */ /* 0x000fea000383ffff */
.L_x_86:
[----:B0-----:R0:W1:Y:S02]  /*5710*/  SYNCS.PHASECHK.TRANS64.TRYWAIT P0, [R9+URZ], R4 ;  /* 0x00000004090075a7 */ /* 0x001064000800017f */
[----:B-1----:R-:W-:Y:S05]  /*5720*/  @!P0 NANOSLEEP.SYNCS 0x989680 ;  /* 0x009896800000895d */ /* 0x002fea0003900000 */
[----:B------:R-:W1:Y:S02]  /*5730*/  @!P0 SYNCS.PHASECHK.TRANS64 P0, [R9+URZ], R4 ;  /* 0x00000004090085a7 */ /* 0x000e64000800007f */
[----:B-1----:R-:W-:Y:S05]  /*5740*/  @!P0 BRA `(.L_x_86) ;  /* 0xfffffffc00f08947 */ /* 0x002fea000383ffff */
[----:B------:R-:W-:Y:S05]  /*5750*/  BRA `(.L_x_117) ;  /* 0xfffffff400647947 */ /* 0x000fea000383ffff */
.L_x_87:
[----:B0-----:R0:W1:Y:S02]  /*5760*/  SYNCS.PHASECHK.TRANS64.TRYWAIT P0, [R6+URZ], R5 ;  /* 0x00000005060075a7 */ /* 0x001064000800017f */
[----:B-1----:R-:W-:Y:S05]  /*5770*/  @!P0 NANOSLEEP.SYNCS 0x989680 ;  /* 0x009896800000895d */ /* 0x002fea0003900000 */
[----:B------:R-:W1:Y:S02]  /*5780*/  @!P0 SYNCS.PHASECHK.TRANS64 P0, [R6+URZ], R5 ;  /* 0x00000005060085a7 */ /* 0x000e64000800007f */
[----:B-1----:R-:W-:Y:S05]  /*5790*/  @!P0 BRA `(.L_x_87) ;  /* 0xfffffffc00f08947 */ /* 0x002fea000383ffff */
[----:B------:R-:W-:Y:S05]  /*57a0*/  BRA `(.L_x_118) ;  /* 0xfffffff400747947 */ /* 0x000fea000383ffff */
.L_x_88:
[----:B0-----:R0:W1:Y:S02]  /*57b0*/  SYNCS.PHASECHK.TRANS64.TRYWAIT P0, [R9+URZ], R4 ;  /* 0x00000004090075a7 */ /* 0x001064000800017f */
[----:B-1----:R-:W-:Y:S05]  /*57c0*/  @!P0 NANOSLEEP.SYNCS 0x989680 ;  /* 0x009896800000895d */ /* 0x002fea0003900000 */
[----:B------:R-:W1:Y:S02]  /*57d0*/  @!P0 SYNCS.PHASECHK.TRANS64 P0, [R9+URZ], R4 ;  /* 0x00000004090085a7 */ /* 0x000e64000800007f */
[----:B-1----:R-:W-:Y:S05]  /*57e0*/  @!P0 BRA `(.L_x_88) ;  /* 0xfffffffc00f08947 */ /* 0x002fea000383ffff */
[----:B------:R-:W-:Y:S05]  /*57f0*/  BRA `(.L_x_119) ;  /* 0xfffffff400847947 */ /* 0x000fea000383ffff */
.L_x_89:
[----:B-1----:R1:W2:Y:S02]  /*5800*/  SYNCS.PHASECHK.TRANS64.TRYWAIT P0, [R6+URZ], R5 ;  /* 0x00000005060075a7 */ /* 0x0022a4000800017f */
[----:B--2---:R-:W-:Y:S05]  /*5810*/  @!P0 NANOSLEEP.SYNCS 0x989680 ;  /* 0x009896800000895d */ /* 0x004fea0003900000 */
[----:B------:R-:W2:Y:S02]  /*5820*/  @!P0 SYNCS.PHASECHK.TRANS64 P0, [R6+URZ], R5 ;  /* 0x00000005060085a7 */ /* 0x000ea4000800007f */
[----:B--2---:R-:W-:Y:S05]  /*5830*/  @!P0 BRA `(.L_x_89) ;  /* 0xfffffffc00f08947 */ /* 0x004fea000383ffff */
[----:B------:R-:W-:Y:S05]  /*5840*/  BRA `(.L_x_120) ;  /* 0xfffffff4008c7947 */ /* 0x000fea000383ffff */
.L_x_121:
[----:B------:R-:W-:-:S00]  /*5850*/  BRA `(.L_x_121) ;  /* 0xfffffffc00fc7947 */ /* 0x000fc0000383ffff */
[----:B------:R-:W-:-:S00]  /*5860*/  NOP ;  /* 0x0000000000007918 */ /* 0x000fc00000000000 */
        /* <DEDUP_REMOVED lines=9> */
.L_x_122:


//--------------------- .nv.global.init           --------------------------
	.section	.nv.global.init,"aw",@progbits
.nv.global.init:
	.type		$str$22,@object
	.size		$str$22,($str$23 - $str$22)
$str$22:
        /*0000*/ 	.byte	0x6b, 0x5f, 0x74, 0x69, 0x6c, 0x65, 0x5f, 0x63, 0x6f, 0x75, 0x6e, 0x74, 0x20, 0x3e, 0x3d, 0x20
        /*0010*/ 	.byte	0x31, 0x00
	.type		$str$23,@object
	.size		$str$23,(__unnamed_1 - $str$23)
$str$23:
        /*0012*/ 	.byte	0x2f, 0x74, 0x6d, 0x70, 0x2f, 0x63, 0x75, 0x74, 0x6c, 0x61, 0x73, 0x73, 0x5f, 0x73, 0x77, 0x65
        /*0022*/ 	.byte	0x65, 0x70, 0x5f, 0x73, 0x72, 0x63, 0x2f, 0x69, 0x6e, 0x63, 0x6c, 0x75, 0x64, 0x65, 0x2f, 0x63
        /*0032*/ 	.byte	0x75, 0x74, 0x6c, 0x61, 0x73, 0x73, 0x2f, 0x67, 0x65, 0x6d, 0x6d, 0x2f, 0x63, 0x6f, 0x6c, 0x6c
        /*0042*/ 	.byte	0x65, 0x63, 0x74, 0x69, 0x76, 0x65, 0x2f, 0x73, 0x6d, 0x39, 0x30, 0x5f, 0x6d, 0x6d, 0x61, 0x5f
        /*0052*/ 	.byte	0x74, 0x6d, 0x61, 0x5f, 0x67, 0x6d, 0x6d, 0x61, 0x5f, 0x73, 0x73, 0x5f, 0x77, 0x61, 0x72, 0x70
        /*0062*/ 	.byte	0x73, 0x70, 0x65, 0x63, 0x69, 0x61, 0x6c, 0x69, 0x7a, 0x65, 0x64, 0x2e, 0x68, 0x70, 0x70, 0x00
	.type		__unnamed_1,@object
	.size		__unnamed_1,(.L_0 - __unnamed_1)
__unnamed_1:
        /*0072*/ 	.byte	0x76, 0x6f, 0x69, 0x64, 0x20, 0x63, 0x75, 0x74, 0x6c, 0x61, 0x73, 0x73, 0x3a, 0x3a, 0x67, 0x65
        /* <DEDUP_REMOVED lines=179> */
        /*0bb2*/ 	.byte	0x74, 0x79, 0x5d, 0x00
.L_0:


//--------------------- .nv.shared._ZN7cutlass13device_kernelINS_4gemm6kernel13GemmUniversalIN4cute5tupleIJiiiiEEENS1_10collective13CollectiveMmaINS1_34MainloopSm90TmaGmmaWarpSpecializedILi22ENS5_IJNS4_1CILi1EEESB_SB_EEENS1_32KernelTmaWarpSpecializedPingpongEEENS5_IJNSA_ILi64EEENSA_ILi16EEESF_EEENS_6half_tENS5_IJlSB_lEEESI_SJ_NS4_8TiledMMAINS4_8MMA_AtomIJNS4_4SM904GMMA25MMA_64x16x16_F32F16F16_SSILNSN_5MajorE0ELSP_0ELNSN_7ScaleInE1ELSQ_1EEEEEENS4_6LayoutISC_NS5_IJNSA_ILi0EEESU_SU_EEEEENS5_IJNS4_10UnderscoreESX_SX_EEEEENS4_13SM90_TMA_LOADENS4_14ComposedLayoutINS4_7SwizzleILi3ELi4ELi3EEENS4_18smem_ptr_flag_bitsILi16EEENST_INS5_IJNSA_ILi8EEESF_EEENS5_IJSF_SB_EEEEEEEvNS4_8identityES10_S1A_vS1B_EENS_8epilogue10collective6detail29Sm90TmaWarpSpecializedAdapterINS1E_15DefaultEpilogueISI_SJ_SJ_NS1D_6thread17LinearCombinationISI_Li1EffLNS1I_9ScaleType4KindE0ELNS_15FloatRoundStyleE2ESI_EENS1_15EpilogueDefaultEEEEEvvEEEEvNT_6ParamsE --------------------------
	.section	.nv.shared._ZN7cutlass13device_kernelINS_4gemm6kernel13GemmUniversalIN4cute5tupleIJiiiiEEENS1_10collective13CollectiveMmaINS1_34MainloopSm90TmaGmmaWarpSpecializedILi22ENS5_IJNS4_1CILi1EEESB_SB_EEENS1_32KernelTmaWarpSpecializedPingpongEEENS5_IJNSA_ILi64EEENSA_ILi16EEESF_EEENS_6half_tENS5_IJlSB_lEEESI_SJ_NS4_8TiledMMAINS4_8MMA_AtomIJNS4_4SM904GMMA25MMA_64x16x16_F32F16F16_SSILNSN_5MajorE0ELSP_0ELNSN_7ScaleInE1ELSQ_1EEEEEENS4_6LayoutISC_NS5_IJNSA_ILi0EEESU_SU_EEEEENS5_IJNS4_10UnderscoreESX_SX_EEEEENS4_13SM90_TMA_LOADENS4_14ComposedLayoutINS4_7SwizzleILi3ELi4ELi3EEENS4_18smem_ptr_flag_bitsILi16EEENST_INS5_IJNSA_ILi8EEESF_EEENS5_IJSF_SB_EEEEEEEvNS4_8identityES10_S1A_vS1B_EENS_8epilogue10collective6detail29Sm90TmaWarpSpecializedAdapterINS1E_15DefaultEpilogueISI_SJ_SJ_NS1D_6thread17LinearCombinationISI_Li1EffLNS1I_9ScaleType4KindE0ELNS_15FloatRoundStyleE2ESI_EENS1_15EpilogueDefaultEEEEEvvEEEEvNT_6ParamsE,"aw",@nobits
	.sectionflags	@""
	.align	16
	.zero		1024


//--------------------- .nv.shared.reserved.0     --------------------------
	.section	.nv.shared.reserved.0,"aw",@nobits
	.weak		__nv_reservedSMEM_offset_0_alias
	.size		__nv_reservedSMEM_offset_0_alias, 0, 0
	.other		__nv_reservedSMEM_offset_0_alias,@"STO_CUDA_RESERVED_SHARED STV_DEFAULT"
__nv_reservedSMEM_offset_0_alias:
	.zero		0


//--------------------- .nv.global                --------------------------
	.section	.nv.global,"aw",@nobits
.nv.global:
	.type		_ZN39_INTERNAL_27c1dba8_4_k_cu_45eb5ce3_35974cute1_E,@object
	.size		_ZN39_INTERNAL_27c1dba8_4_k_cu_45eb5ce3_35974cute1_E,(_ZN39_INTERNAL_27c1dba8_4_k_cu_45eb5ce3_35974cuda3std3__45__cpo6cbeginE - _ZN39_INTERNAL_27c1dba8_4_k_cu_45eb5ce3_35974cute1_E)
_ZN39_INTERNAL_27c1dba8_4_k_cu_45eb5ce3_35974cute1_E:
	.zero		1
	.type		_ZN39_INTERNAL_27c1dba8_4_k_cu_45eb5ce3_35974cuda3std3__45__cpo6cbeginE,@object
	.size		_ZN39_INTERNAL_27c1dba8_4_k_cu_45eb5ce3_35974cuda3std3__45__cpo6cbeginE,(_ZN39_INTERNAL_27c1dba8_4_k_cu_45eb5ce3_35974cuda3std3__48in_placeE - _ZN39_INTERNAL_27c1dba8_4_k_cu_45eb5ce3_35974cuda3std3__45__cpo6cbeginE)
_ZN39_INTERNAL_27c1dba8_4_k_cu_45eb5ce3_35974cuda3std3__45__cpo6cbeginE:
	.zero		1
	.type		_ZN39_INTERNAL_27c1dba8_4_k_cu_45eb5ce3_35974cuda3std3__48in_placeE,@object
	.size		_ZN39_INTERNAL_27c1dba8_4_k_cu_45eb5ce3_35974cuda3std3__48in_placeE,(_ZN39_INTERNAL_27c1dba8_4_k_cu_45eb5ce3_35974cuda3std6ranges3__45__cpo9iter_moveE - _ZN39_INTERNAL_27c1dba8_4_k_cu_45eb5ce3_35974cuda3std3__48in_placeE)
_ZN39_INTERNAL_27c1dba8_4_k_cu_45eb5ce3_35974cuda3std3__48in_placeE:
	.zero		1
	.type		_ZN39_INTERNAL_27c1dba8_4_k_cu_45eb5ce3_35974cuda3std6ranges3__45__cpo9iter_moveE,@object
	.size		_ZN39_INTERNAL_27c1dba8_4_k_cu_45eb5ce3_35974cuda3std6ranges3__45__cpo9iter_moveE,(_ZN39_INTERNAL_27c1dba8_4_k_cu_45eb5ce3_35974cuda3std3__45__cpo5beginE - _ZN39_INTERNAL_27c1dba8_4_k_cu_45eb5ce3_35974cuda3std6ranges3__45__cpo9iter_moveE)
_ZN39_INTERNAL_27c1dba8_4_k_cu_45eb5ce3_35974cuda3std6ranges3__45__cpo9iter_moveE:
	.zero		1
	.type		_ZN39_INTERNAL_27c1dba8_4_k_cu_45eb5ce3_35974cuda3std3__45__cpo5beginE,@object
	.size		_ZN39_INTERNAL_27c1dba8_4_k_cu_45eb5ce3_35974cuda3std3__45__cpo5beginE,(_ZN39_INTERNAL_27c1dba8_4_k_cu_45eb5ce3_35974cuda3std3__441_GLOBAL__N__27c1dba8_4_k_cu_45eb5ce3_35976ignoreE - _ZN39_INTERNAL_27c1dba8_4_k_cu_45eb5ce3_35974cuda3std3__45__cpo5beginE)
_ZN39_INTERNAL_27c1dba8_4_k_cu_45eb5ce3_35974cuda3std3__45__cpo5beginE:
	.zero		1
	.type		_ZN39_INTERNAL_27c1dba8_4_k_cu_45eb5ce3_35974cuda3std3__441_GLOBAL__N__27c1dba8_4_k_cu_45eb5ce3_35976ignoreE,@object
	.size		_ZN39_INTERNAL_27c1dba8_4_k_cu_45eb5ce3_35974cuda3std3__441_GLOBAL__N__27c1dba8_4_k_cu_45eb5ce3_35976ignoreE,(_ZN39_INTERNAL_27c1dba8_4_k_cu_45eb5ce3_35974cute7productE - _ZN39_INTERNAL_27c1dba8_4_k_cu_45eb5ce3_35974cuda3std3__441_GLOBAL__N__27c1dba8_4_k_cu_45eb5ce3_35976ignoreE)
_ZN39_INTERNAL_27c1dba8_4_k_cu_45eb5ce3_35974cuda3std3__441_GLOBAL__N__27c1dba8_4_k_cu_45eb5ce3_35976ignoreE:
	.zero		1
	.type		_ZN39_INTERNAL_27c1dba8_4_k_cu_45eb5ce3_35974cute7productE,@object
	.size		_ZN39_INTERNAL_27c1dba8_4_k_cu_45eb5ce3_35974cute7productE,(_ZN39_INTERNAL_27c1dba8_4_k_cu_45eb5ce3_35974cuda3std3__45__cpo3endE - _ZN39_INTERNAL_27c1dba8_4_k_cu_45eb5ce3_35974cute7productE)
_ZN39_INTERNAL_27c1dba8_4_k_cu_45eb5ce3_35974cute7productE:
	.zero		1
	.type		_ZN39_INTERNAL_27c1dba8_4_k_cu_45eb5ce3_35974cuda3std3__45__cpo3endE,@object
	.size		_ZN39_INTERNAL_27c1dba8_4_k_cu_45eb5ce3_35974cuda3std3__45__cpo3endE,(_ZN39_INTERNAL_27c1dba8_4_k_cu_45eb5ce3_35974cuda3std3__419piecewise_constructE - _ZN39_INTERNAL_27c1dba8_4_k_cu_45eb5ce3_35974cuda3std3__45__cpo3endE)
_ZN39_INTERNAL_27c1dba8_4_k_cu_45eb5ce3_35974cuda3std3__45__cpo3endE:
	.zero		1
	.type		_ZN39_INTERNAL_27c1dba8_4_k_cu_45eb5ce3_35974cuda3std3__419piecewise_constructE,@object
	.size		_ZN39_INTERNAL_27c1dba8_4_k_cu_45eb5ce3_35974cuda3std3__419piecewise_constructE,(_ZN39_INTERNAL_27c1dba8_4_k_cu_45eb5ce3_35974cuda3std3__45__cpo4cendE - _ZN39_INTERNAL_27c1dba8_4_k_cu_45eb5ce3_35974cuda3std3__419piecewise_constructE)
_ZN39_INTERNAL_27c1dba8_4_k_cu_45eb5ce3_35974cuda3std3__419piecewise_constructE:
	.zero		1
	.type		_ZN39_INTERNAL_27c1dba8_4_k_cu_45eb5ce3_35974cuda3std3__45__cpo4cendE,@object
	.size		_ZN39_INTERNAL_27c1dba8_4_k_cu_45eb5ce3_35974cuda3std3__45__cpo4cendE,(_ZN39_INTERNAL_27c1dba8_4_k_cu_45eb5ce3_35974cuda3std6ranges3__45__cpo4swapE - _ZN39_INTERNAL_27c1dba8_4_k_cu_45eb5ce3_35974cuda3std3__45__cpo4cendE)
_ZN39_INTERNAL_27c1dba8_4_k_cu_45eb5ce3_35974cuda3std3__45__cpo4cendE:
	.zero		1
	.type		_ZN39_INTERNAL_27c1dba8_4_k_cu_45eb5ce3_35974cuda3std6ranges3__45__cpo4swapE,@object
	.size		_ZN39_INTERNAL_27c1dba8_4_k_cu_45eb5ce3_35974cuda3std6ranges3__45__cpo4swapE,(.L_8 - _ZN39_INTERNAL_27c1dba8_4_k_cu_45eb5ce3_35974cuda3std6ranges3__45__cpo4swapE)
_ZN39_INTERNAL_27c1dba8_4_k_cu_45eb5ce3_35974cuda3std6ranges3__45__cpo4swapE:
	.zero		1
.L_8:


//--------------------- .nv.constant0._ZN7cutlass13device_kernelINS_4gemm6kernel13GemmUniversalIN4cute5tupleIJiiiiEEENS1_10collective13CollectiveMmaINS1_34MainloopSm90TmaGmmaWarpSpecializedILi22ENS5_IJNS4_1CILi1EEESB_SB_EEENS1_32KernelTmaWarpSpecializedPingpongEEENS5_IJNSA_ILi64EEENSA_ILi16EEESF_EEENS_6half_tENS5_IJlSB_lEEESI_SJ_NS4_8TiledMMAINS4_8MMA_AtomIJNS4_4SM904GMMA25MMA_64x16x16_F32F16F16_SSILNSN_5MajorE0ELSP_0ELNSN_7ScaleInE1ELSQ_1EEEEEENS4_6LayoutISC_NS5_IJNSA_ILi0EEESU_SU_EEEEENS5_IJNS4_10UnderscoreESX_SX_EEEEENS4_13SM90_TMA_LOADENS4_14ComposedLayoutINS4_7SwizzleILi3ELi4ELi3EEENS4_18smem_ptr_flag_bitsILi16EEENST_INS5_IJNSA_ILi8EEESF_EEENS5_IJSF_SB_EEEEEEEvNS4_8identityES10_S1A_vS1B_EENS_8epilogue10collective6detail29Sm90TmaWarpSpecializedAdapterINS1E_15DefaultEpilogueISI_SJ_SJ_NS1D_6thread17LinearCombinationISI_Li1EffLNS1I_9ScaleType4KindE0ELNS_15FloatRoundStyleE2ESI_EENS1_15EpilogueDefaultEEEEEvvEEEEvNT_6ParamsE --------------------------
	.section	.nv.constant0._ZN7cutlass13device_kernelINS_4gemm6kernel13GemmUniversalIN4cute5tupleIJiiiiEEENS1_10collective13CollectiveMmaINS1_34MainloopSm90TmaGmmaWarpSpecializedILi22ENS5_IJNS4_1CILi1EEESB_SB_EEENS1_32KernelTmaWarpSpecializedPingpongEEENS5_IJNSA_ILi64EEENSA_ILi16EEESF_EEENS_6half_tENS5_IJlSB_lEEESI_SJ_NS4_8TiledMMAINS4_8MMA_AtomIJNS4_4SM904GMMA25MMA_64x16x16_F32F16F16_SSILNSN_5MajorE0ELSP_0ELNSN_7ScaleInE1ELSQ_1EEEEEENS4_6LayoutISC_NS5_IJNSA_ILi0EEESU_SU_EEEEENS5_IJNS4_10UnderscoreESX_SX_EEEEENS4_13SM90_TMA_LOADENS4_14ComposedLayoutINS4_7SwizzleILi3ELi4ELi3EEENS4_18smem_ptr_flag_bitsILi16EEENST_INS5_IJNSA_ILi8EEESF_EEENS5_IJSF_SB_EEEEEEEvNS4_8identityES10_S1A_vS1B_EENS_8epilogue10collective6detail29Sm90TmaWarpSpecializedAdapterINS1E_15DefaultEpilogueISI_SJ_SJ_NS1D_6thread17LinearCombinationISI_Li1EffLNS1I_9ScaleType4KindE0ELNS_15FloatRoundStyleE2ESI_EENS1_15EpilogueDefaultEEEEEvvEEEEvNT_6ParamsE,"a",@progbits
	.sectionflags	@""
	.align	4
.nv.constant0._ZN7cutlass13device_kernelINS_4gemm6kernel13GemmUniversalIN4cute5tupleIJiiiiEEENS1_10collective13CollectiveMmaINS1_34MainloopSm90TmaGmmaWarpSpecializedILi22ENS5_IJNS4_1CILi1EEESB_SB_EEENS1_32KernelTmaWarpSpecializedPingpongEEENS5_IJNSA_ILi64EEENSA_ILi16EEESF_EEENS_6half_tENS5_IJlSB_lEEESI_SJ_NS4_8TiledMMAINS4_8MMA_AtomIJNS4_4SM904GMMA25MMA_64x16x16_F32F16F16_SSILNSN_5MajorE0ELSP_0ELNSN_7ScaleInE1ELSQ_1EEEEEENS4_6LayoutISC_NS5_IJNSA_ILi0EEESU_SU_EEEEENS5_IJNS4_10UnderscoreESX_SX_EEEEENS4_13SM90_TMA_LOADENS4_14ComposedLayoutINS4_7SwizzleILi3ELi4ELi3EEENS4_18smem_ptr_flag_bitsILi16EEENST_INS5_IJNSA_ILi8EEESF_EEENS5_IJSF_SB_EEEEEEEvNS4_8identityES10_S1A_vS1B_EENS_8epilogue10collective6detail29Sm90TmaWarpSpecializedAdapterINS1E_15DefaultEpilogueISI_SJ_SJ_NS1D_6thread17LinearCombinationISI_Li1EffLNS1I_9ScaleType4KindE0ELNS_15FloatRoundStyleE2ESI_EENS1_15EpilogueDefaultEEEEEvvEEEEvNT_6ParamsE:
	.zero		1664


//--------------------- SYMBOLS --------------------------

	.type		.nv.reservedSmem.offset0,@object
	.size		.nv.reservedSmem.offset0,0x4
	.type		__assertfail,@function
